	.target	sm_90a

	.elftype	@"ET_EXEC"


//--------------------- .note.nv.tkinfo           --------------------------
	.section	.note.nv.tkinfo,"",@"SHT_NOTE"
	.sectionflags	@"SHF_NOTE_NV_TKINFO"
	.tkinfo
        /*0018*/ 	.word	0x00000002
        /*0030*/ 	.string	""
        /*0030*/ 	.string	"ptxas"
        /*0030*/ 	.string	"Cuda compilation tools, release 13.0, V13.0.88"
        /*0030*/ 	.string	"Build cuda_13.0.r13.0/compiler.36424714_0"
        /*0030*/ 	.string	"-arch sm_90a -m 64 "



//--------------------- .note.nv.cuinfo           --------------------------
	.section	.note.nv.cuinfo,"",@"SHT_NOTE"
	.sectionflags	@"SHF_NOTE_NV_CUINFO"
        /*0018*/ 	.short	0x0002
        /*001a*/ 	.short	0x005a
        /*001c*/ 	.short	0x0082
	.zero		2


//--------------------- .nv.info                  --------------------------
	.section	.nv.info,"",@"SHT_CUDA_INFO"
	.align	4


	//----- nvinfo : EIATTR_REGCOUNT
	.align		4
        /*0000*/ 	.byte	0x04, 0x2f
        /*0002*/ 	.short	(.L_15 - .L_14)
	.align		4
.L_14:
        /*0004*/ 	.word	index@(_ZN7cutlass13device_kernelINS_4fmha6kernel13FmhaKernelTmaINS1_10collective15FmhaMainloopTmaINS_6half_tEfN4cute5tupleIJNS7_1CILi64EEESA_NS9_ILi32EEEEEENS4_12CausalFusionEJEEENS4_15FmhaFwdEpilogueIS6_fNS8_IJSA_SB_SA_EEEEEJEEEEEvNT_6ParamsE)
        /*0008*/ 	.word	0x0000005d


	//----- nvinfo : EIATTR_FRAME_SIZE
	.align		4
.L_15:
        /*000c*/ 	.byte	0x04, 0x11
        /*000e*/ 	.short	(.L_17 - .L_16)
	.align		4
.L_16:
        /*0010*/ 	.word	index@($__internal_0_$__cuda_sm20_rcp_rn_f32_slowpath)
        /*0014*/ 	.word	0x00000000


	//----- nvinfo : EIATTR_FRAME_SIZE
	.align		4
.L_17:
        /*0018*/ 	.byte	0x04, 0x11
        /*001a*/ 	.short	(.L_19 - .L_18)
	.align		4
.L_18:
        /*001c*/ 	.word	index@(_ZN7cutlass13device_kernelINS_4fmha6kernel13FmhaKernelTmaINS1_10collective15FmhaMainloopTmaINS_6half_tEfN4cute5tupleIJNS7_1CILi64EEESA_NS9_ILi32EEEEEENS4_12CausalFusionEJEEENS4_15FmhaFwdEpilogueIS6_fNS8_IJSA_SB_SA_EEEEEJEEEEEvNT_6ParamsE)
        /*0020*/ 	.word	0x00000000


	//----- nvinfo : EIATTR_MIN_STACK_SIZE
	.align		4
.L_19:
        /*0024*/ 	.byte	0x04, 0x12
        /*0026*/ 	.short	(.L_21 - .L_20)
	.align		4
.L_20:
        /*0028*/ 	.word	index@(_ZN7cutlass13device_kernelINS_4fmha6kernel13FmhaKernelTmaINS1_10collective15FmhaMainloopTmaINS_6half_tEfN4cute5tupleIJNS7_1CILi64EEESA_NS9_ILi32EEEEEENS4_12CausalFusionEJEEENS4_15FmhaFwdEpilogueIS6_fNS8_IJSA_SB_SA_EEEEEJEEEEEvNT_6ParamsE)
        /*002c*/ 	.word	0x00000000
.L_21:


//--------------------- .nv.compat                --------------------------
	.section	.nv.compat,"",@"SHT_CUDA_COMPAT_INFO"
	.align	4
        /*0000*/ 	.byte	0x02, 0x09, 0x01, 0x00, 0x02, 0x02, 0x04, 0x00, 0x02, 0x05, 0x05, 0x00, 0x03, 0x07, 0x01, 0x01
        /*0010*/ 	.byte	0x02, 0x03, 0x01, 0x00, 0x02, 0x06, 0x01, 0x00, 0x04, 0x0b, 0x08, 0x00, 0x00, 0x00, 0x00, 0x00
        /*0020*/ 	.byte	0x00, 0x00, 0x00, 0x00


//--------------------- .nv.info._ZN7cutlass13device_kernelINS_4fmha6kernel13FmhaKernelTmaINS1_10collective15FmhaMainloopTmaINS_6half_tEfN4cute5tupleIJNS7_1CILi64EEESA_NS9_ILi32EEEEEENS4_12CausalFusionEJEEENS4_15FmhaFwdEpilogueIS6_fNS8_IJSA_SB_SA_EEEEEJEEEEEvNT_6ParamsE --------------------------
	.section	.nv.info._ZN7cutlass13device_kernelINS_4fmha6kernel13FmhaKernelTmaINS1_10collective15FmhaMainloopTmaINS_6half_tEfN4cute5tupleIJNS7_1CILi64EEESA_NS9_ILi32EEEEEENS4_12CausalFusionEJEEENS4_15FmhaFwdEpilogueIS6_fNS8_IJSA_SB_SA_EEEEEJEEEEEvNT_6ParamsE,"",@"SHT_CUDA_INFO"
	.sectionflags	@""
	.align	4


	//----- nvinfo : EIATTR_CUDA_API_VERSION
	.align		4
        /*0000*/ 	.byte	0x04, 0x37
        /*0002*/ 	.short	(.L_23 - .L_22)
.L_22:
        /*0004*/ 	.word	0x00000082


	//----- nvinfo : EIATTR_KPARAM_INFO
	.align		4
.L_23:
        /*0008*/ 	.byte	0x04, 0x17
        /*000a*/ 	.short	(.L_25 - .L_24)
.L_24:
        /*000c*/ 	.word	0x00000000
        /*0010*/ 	.short	0x0000
        /*0012*/ 	.short	0x0070
        /*0014*/ 	.byte	0x00, 0xf0, 0x01, 0x20


	//----- nvinfo : EIATTR_SPARSE_MMA_MASK
	.align		4
.L_25:
        /*0018*/ 	.byte	0x03, 0x50
        /*001a*/ 	.short	0x0000


	//----- nvinfo : EIATTR_MAXREG_COUNT
	.align		4
        /*001c*/ 	.byte	0x03, 0x1b
        /*001e*/ 	.short	0x00ff


	//----- nvinfo : EIATTR_NUM_BARRIERS
	.align		4
        /*0020*/ 	.byte	0x02, 0x4c
        /*0022*/ 	.byte	0x02
	.zero		1


	//----- nvinfo : EIATTR_EXTERNS
	.align		4
        /*0024*/ 	.byte	0x04, 0x0f
        /*0026*/ 	.short	(.L_27 - .L_26)


	//   ....[0]....
	.align		4
.L_26:
        /*0028*/ 	.word	index@(__assertfail)


	//----- nvinfo : EIATTR_MERCURY_ISA_VERSION
	.align		4
.L_27:
        /*002c*/ 	.byte	0x03, 0x5f
        /*002e*/ 	.short	0x0101


	//----- nvinfo : EIATTR_COOP_GROUP_MASK_REGIDS
	.align		4
        /*0030*/ 	.byte	0x04, 0x29
        /*0032*/ 	.short	(.L_29 - .L_28)


	//   ....[0]....
.L_28:
        /*0034*/ 	.word	0xffffffff


	//   ....[1]....
        /*0038*/ 	.word	0xffffffff


	//   ....[2]....
        /*003c*/ 	.word	0xffffffff


	//   ....[3]....
        /*0040*/ 	.word	0xffffffff


	//   ....[4]....
        /*0044*/ 	.word	0xffffffff


	//   ....[5]....
        /*0048*/ 	.word	0xffffffff


	//   ....[6]....
        /*004c*/ 	.word	0xffffffff


	//   ....[7]....
        /*0050*/ 	.word	0xffffffff


	//   ....[8]....
        /*0054*/ 	.word	0xffffffff


	//   ....[9]....
        /*0058*/ 	.word	0xffffffff


	//   ....[10]....
        /*005c*/ 	.word	0xffffffff


	//   ....[11]....
        /*0060*/ 	.word	0xffffffff


	//   ....[12]....
        /*0064*/ 	.word	0xffffffff


	//   ....[13]....
        /*0068*/ 	.word	0xffffffff


	//   ....[14]....
        /*006c*/ 	.word	0xffffffff


	//   ....[15]....
        /*0070*/ 	.word	0xffffffff


	//   ....[16]....
        /*0074*/ 	.word	0xffffffff


	//   ....[17]....
        /*0078*/ 	.word	0xffffffff


	//   ....[18]....
        /*007c*/ 	.word	0xffffffff


	//   ....[19]....
        /*0080*/ 	.word	0xffffffff


	//   ....[20]....
        /*0084*/ 	.word	0xffffffff


	//----- nvinfo : EIATTR_COOP_GROUP_INSTR_OFFSETS
	.align		4
.L_29:
        /*0088*/ 	.byte	0x04, 0x28
        /*008a*/ 	.short	(.L_31 - .L_30)


	//   ....[0]....
.L_30:
        /*008c*/ 	.word	0x00000050


	//   ....[1]....
        /*0090*/ 	.word	0x00000140


	//   ....[2]....
        /*0094*/ 	.word	0x00000270


	//   ....[3]....
        /*0098*/ 	.word	0x00000410


	//   ....[4]....
        /*009c*/ 	.word	0x00000560


	//   ....[5]....
        /*00a0*/ 	.word	0x00001ad0


	//   ....[6]....
        /*00a4*/ 	.word	0x00001b00


	//   ....[7]....
        /*00a8*/ 	.word	0x00001e60


	//   ....[8]....
        /*00ac*/ 	.word	0x00001f90


	//   ....[9]....
        /*00b0*/ 	.word	0x00003220


	//   ....[10]....
        /*00b4*/ 	.word	0x00003230


	//   ....[11]....
        /*00b8*/ 	.word	0x00003260


	//   ....[12]....
        /*00bc*/ 	.word	0x00003270


	//   ....[13]....
        /*00c0*/ 	.word	0x000052f0


	//   ....[14]....
        /*00c4*/ 	.word	0x00005300


	//   ....[15]....
        /*00c8*/ 	.word	0x00005330


	//   ....[16]....
        /*00cc*/ 	.word	0x00005340


	//   ....[17]....
        /*00d0*/ 	.word	0x00006940


	//   ....[18]....
        /*00d4*/ 	.word	0x00006980


	//   ....[19]....
        /*00d8*/ 	.word	0x000069c0


	//   ....[20]....
        /*00dc*/ 	.word	0x000069e0


	//----- nvinfo : EIATTR_SYSCALL_OFFSETS
	.align		4
.L_31:
        /*00e0*/ 	.byte	0x04, 0x46
        /*00e2*/ 	.short	(.L_33 - .L_32)


	//   ....[0]....
.L_32:
        /*00e4*/ 	.word	0x00007220


	//   ....[1]....
        /*00e8*/ 	.word	0x00007340


	//----- nvinfo : EIATTR_MBARRIER_INSTR_OFFSETS
	.align		4
.L_33:
        /*00ec*/ 	.byte	0x04, 0x39
        /*00ee*/ 	.short	(.L_35 - .L_34)


	//   ....[0]....
.L_34:
        /*00f0*/ 	.word	0x00000240
        /*00f4*/ 	.word	0x000000ff
        /*00f8*/ 	.word	0x00005040
        /*00fc*/ 	.short	0x0100
        /*00fe*/ 	.byte	0x08
	.zero		1


	//   ....[1]....
        /*0100*/ 	.word	0x00000250
        /*0104*/ 	.word	0x000000ff
        /*0108*/ 	.word	0x00005048
        /*010c*/ 	.short	0x0100
        /*010e*/ 	.byte	0x08
	.zero		1


	//   ....[2]....
        /*0110*/ 	.word	0x00000380
        /*0114*/ 	.word	0x000000ff
        /*0118*/ 	.word	0x00005000
        /*011c*/ 	.short	0x0100
        /*011e*/ 	.byte	0x08
	.zero		1


	//   ....[3]....
        /*0120*/ 	.word	0x00000390
        /*0124*/ 	.word	0x000000ff
        /*0128*/ 	.word	0x00005020
        /*012c*/ 	.short	0x0100
        /*012e*/ 	.byte	0x08
	.zero		1


	//   ....[4]....
        /*0130*/ 	.word	0x000003a0
        /*0134*/ 	.word	0x000000ff
        /*0138*/ 	.word	0x00005008
        /*013c*/ 	.short	0x0100
        /*013e*/ 	.byte	0x08
	.zero		1


	//   ....[5]....
        /*0140*/ 	.word	0x000003b0
        /*0144*/ 	.word	0x000000ff
        /*0148*/ 	.word	0x00005028
        /*014c*/ 	.short	0x0100
        /*014e*/ 	.byte	0x08
	.zero		1


	//   ....[6]....
        /*0150*/ 	.word	0x000003c0
        /*0154*/ 	.word	0x000000ff
        /*0158*/ 	.word	0x00005010
        /*015c*/ 	.short	0x0100
        /*015e*/ 	.byte	0x08
	.zero		1


	//   ....[7]....
        /*0160*/ 	.word	0x000003d0
        /*0164*/ 	.word	0x000000ff
        /*0168*/ 	.word	0x00005030
        /*016c*/ 	.short	0x0100
        /*016e*/ 	.byte	0x08
	.zero		1


	//   ....[8]....
        /*0170*/ 	.word	0x000003e0
        /*0174*/ 	.word	0x000000ff
        /*0178*/ 	.word	0x00005018
        /*017c*/ 	.short	0x0100
        /*017e*/ 	.byte	0x08
	.zero		1


	//   ....[9]....
        /*0180*/ 	.word	0x000003f0
        /*0184*/ 	.word	0x000000ff
        /*0188*/ 	.word	0x00005038
        /*018c*/ 	.short	0x0100
        /*018e*/ 	.byte	0x08
	.zero		1


	//   ....[10]....
        /*0190*/ 	.word	0x00000520
        /*0194*/ 	.word	0x000000ff
        /*0198*/ 	.word	0x00005050
        /*019c*/ 	.short	0x0100
        /*019e*/ 	.byte	0x08
	.zero		1


	//   ....[11]....
        /*01a0*/ 	.word	0x00000530
        /*01a4*/ 	.word	0x000000ff
        /*01a8*/ 	.word	0x00005058
        /*01ac*/ 	.short	0x0100
        /*01ae*/ 	.byte	0x08
	.zero		1


	//   ....[12]....
        /*01b0*/ 	.word	0x00000740
        /*01b4*/ 	.word	0x00000004
        /*01b8*/ 	.word	0x00005048
        /*01bc*/ 	.short	0x010a
        /*01be*/ 	.byte	0x3f
	.zero		1


	//   ....[13]....
        /*01c0*/ 	.word	0x000009d0
        /*01c4*/ 	.word	0x00000003
        /*01c8*/ 	.word	0x00005020
        /*01cc*/ 	.short	0x010a
        /*01ce*/ 	.byte	0x3f
	.zero		1


	//   ....[14]....
        /*01d0*/ 	.word	0x00000ba0
        /*01d4*/ 	.word	0x00000003
        /*01d8*/ 	.word	0x00005020
        /*01dc*/ 	.short	0x010a
        /*01de*/ 	.byte	0x3f
	.zero		1


	//   ....[15]....
        /*01e0*/ 	.word	0x00000dd0
        /*01e4*/ 	.word	0x00000003
        /*01e8*/ 	.word	0x00005020
        /*01ec*/ 	.short	0x010a
        /*01ee*/ 	.byte	0x3f
	.zero		1


	//   ....[16]....
        /*01f0*/ 	.word	0x00001000
        /*01f4*/ 	.word	0x00000008
        /*01f8*/ 	.word	0x00005020
        /*01fc*/ 	.short	0x010a
        /*01fe*/ 	.byte	0x3f
	.zero		1


	//   ....[17]....
        /*0200*/ 	.word	0x00001280
        /*0204*/ 	.word	0x00000002
        /*0208*/ 	.word	0x00005040
        /*020c*/ 	.short	0x010a
        /*020e*/ 	.byte	0x3f
	.zero		1


	//   ....[18]....
        /*0210*/ 	.word	0x00001360
        /*0214*/ 	.word	0x00000002
        /*0218*/ 	.word	0x00005000
        /*021c*/ 	.short	0x010a
        /*021e*/ 	.byte	0x3f
	.zero		1


	//   ....[19]....
        /*0220*/ 	.word	0x000029c0
        /*0224*/ 	.word	0x00000002
        /*0228*/ 	.word	0x00005008
        /*022c*/ 	.short	0x010a
        /*022e*/ 	.byte	0x3f
	.zero		1


	//   ....[20]....
        /*0230*/ 	.word	0x00002b90
        /*0234*/ 	.word	0x00000015
        /*0238*/ 	.word	0x00000000
        /*023c*/ 	.short	0x0101
        /*023e*/ 	.byte	0x3f
	.zero		1


	//   ....[21]....
        /*0240*/ 	.word	0x00002c50
        /*0244*/ 	.word	0x00000013
        /*0248*/ 	.word	0x00005000
        /*024c*/ 	.short	0x010a
        /*024e*/ 	.byte	0x3f
	.zero		1


	//   ....[22]....
        /*0250*/ 	.word	0x00002dc0
        /*0254*/ 	.word	0x00000012
        /*0258*/ 	.word	0x00005020
        /*025c*/ 	.short	0x010a
        /*025e*/ 	.byte	0x3f
	.zero		1


	//   ....[23]....
        /*0260*/ 	.word	0x00003330
        /*0264*/ 	.word	0x00000049
        /*0268*/ 	.word	0x00000000
        /*026c*/ 	.short	0x0101
        /*026e*/ 	.byte	0x3f
	.zero		1


	//   ....[24]....
        /*0270*/ 	.word	0x00003500
        /*0274*/ 	.word	0x0000004e
        /*0278*/ 	.word	0x00005000
        /*027c*/ 	.short	0x010a
        /*027e*/ 	.byte	0x3f
	.zero		1


	//   ....[25]....
        /*0280*/ 	.word	0x00004470
        /*0284*/ 	.word	0x0000000d
        /*0288*/ 	.word	0x00000000
        /*028c*/ 	.short	0x0101
        /*028e*/ 	.byte	0x3f
	.zero		1


	//   ....[26]....
        /*0290*/ 	.word	0x00004520
        /*0294*/ 	.word	0x00000015
        /*0298*/ 	.word	0x00005020
        /*029c*/ 	.short	0x010a
        /*029e*/ 	.byte	0x3f
	.zero		1


	//   ....[27]....
        /*02a0*/ 	.word	0x000047f0
        /*02a4*/ 	.word	0x00000013
        /*02a8*/ 	.word	0x00005000
        /*02ac*/ 	.short	0x010a
        /*02ae*/ 	.byte	0x3f
	.zero		1


	//   ....[28]....
        /*02b0*/ 	.word	0x000049a0
        /*02b4*/ 	.word	0x00000012
        /*02b8*/ 	.word	0x00005020
        /*02bc*/ 	.short	0x010a
        /*02be*/ 	.byte	0x3f
	.zero		1


	//   ....[29]....
        /*02c0*/ 	.word	0x00005470
        /*02c4*/ 	.word	0x00000028
        /*02c8*/ 	.word	0x00000000
        /*02cc*/ 	.short	0x0101
        /*02ce*/ 	.byte	0x3f
	.zero		1


	//   ....[30]....
        /*02d0*/ 	.word	0x00005620
        /*02d4*/ 	.word	0x00000017
        /*02d8*/ 	.word	0x00005000
        /*02dc*/ 	.short	0x010a
        /*02de*/ 	.byte	0x3f
	.zero		1


	//   ....[31]....
        /*02e0*/ 	.word	0x000065a0
        /*02e4*/ 	.word	0x00000007
        /*02e8*/ 	.word	0x00000000
        /*02ec*/ 	.short	0x0101
        /*02ee*/ 	.byte	0x3f
	.zero		1


	//   ....[32]....
        /*02f0*/ 	.word	0x00006620
        /*02f4*/ 	.word	0x00000004
        /*02f8*/ 	.word	0x00005020
        /*02fc*/ 	.short	0x010a
        /*02fe*/ 	.byte	0x3f
	.zero		1


	//----- nvinfo : EIATTR_NUM_MBARRIERS
	.align		4
.L_35:
        /*0300*/ 	.byte	0x03, 0x38
        /*0302*/ 	.short	0x000c


	//----- nvinfo : EIATTR_EXIT_INSTR_OFFSETS
	.align		4
        /*0304*/ 	.byte	0x04, 0x1c
        /*0306*/ 	.short	(.L_37 - .L_36)


	//   ....[0]....
.L_36:
        /*0308*/ 	.word	0x000077d0


	//----- nvinfo : EIATTR_MAX_THREADS
	.align		4
.L_37:
        /*030c*/ 	.byte	0x04, 0x05
        /*030e*/ 	.short	(.L_39 - .L_38)
.L_38:
        /*0310*/ 	.word	0x00000080
        /*0314*/ 	.word	0x00000001
        /*0318*/ 	.word	0x00000001


	//----- nvinfo : EIATTR_CRS_STACK_SIZE
	.align		4
.L_39:
        /*031c*/ 	.byte	0x04, 0x1e
        /*031e*/ 	.short	(.L_41 - .L_40)
.L_40:
        /*0320*/ 	.word	0x00000000


	//----- nvinfo : EIATTR_CBANK_PARAM_SIZE
	.align		4
.L_41:
        /*0324*/ 	.byte	0x03, 0x19
        /*0326*/ 	.short	0x0870


	//----- nvinfo : EIATTR_PARAM_CBANK
	.align		4
        /*0328*/ 	.byte	0x04, 0x0a
        /*032a*/ 	.short	(.L_43 - .L_42)
	.align		4
.L_42:
        /*032c*/ 	.word	index@(.nv.constant0._ZN7cutlass13device_kernelINS_4fmha6kernel13FmhaKernelTmaINS1_10collective15FmhaMainloopTmaINS_6half_tEfN4cute5tupleIJNS7_1CILi64EEESA_NS9_ILi32EEEEEENS4_12CausalFusionEJEEENS4_15FmhaFwdEpilogueIS6_fNS8_IJSA_SB_SA_EEEEEJEEEEEvNT_6ParamsE)
        /*0330*/ 	.short	0x0210
        /*0332*/ 	.short	0x0870


	//----- nvinfo : EIATTR_SW_WAR
	.align		4
.L_43:
        /*0334*/ 	.byte	0x04, 0x36
        /*0336*/ 	.short	(.L_45 - .L_44)
.L_44:
        /*0338*/ 	.word	0x00000008
.L_45:


//--------------------- .nv.callgraph             --------------------------
	.section	.nv.callgraph,"",@"SHT_CUDA_CALLGRAPH"
	.align	4
	.sectionentsize	8
	.align		4
        /*0000*/ 	.word	0x00000000
	.align		4
        /*0004*/ 	.word	0xffffffff
	.align		4
        /*0008*/ 	.word	index@(_ZN7cutlass13device_kernelINS_4fmha6kernel13FmhaKernelTmaINS1_10collective15FmhaMainloopTmaINS_6half_tEfN4cute5tupleIJNS7_1CILi64EEESA_NS9_ILi32EEEEEENS4_12CausalFusionEJEEENS4_15FmhaFwdEpilogueIS6_fNS8_IJSA_SB_SA_EEEEEJEEEEEvNT_6ParamsE)
	.align		4
        /*000c*/ 	.word	index@(__assertfail)
	.align		4
        /*0010*/ 	.word	0x00000000
	.align		4
        /*0014*/ 	.word	0xfffffffe
	.align		4
        /*0018*/ 	.word	0x00000000
	.align		4
        /*001c*/ 	.word	0xfffffffd
	.align		4
        /*0020*/ 	.word	0x00000000
	.align		4
        /*0024*/ 	.word	0xfffffffc


//--------------------- .nv.constant4             --------------------------
	.section	.nv.constant4,"a",@progbits
	.align	8
	.align		8
.nv.constant4:
        /*0000*/ 	.dword	__assertfail
	.align		8
        /*0008*/ 	.dword	__unnamed_1
	.align		8
        /*0010*/ 	.dword	_ZN39_INTERNAL_d1161874_4_k_cu_3969697b_29464cuda3std3__45__cpo5beginE
	.align		8
        /*0018*/ 	.dword	_ZN39_INTERNAL_d1161874_4_k_cu_3969697b_29464cuda3std3__45__cpo3endE
	.align		8
        /*0020*/ 	.dword	_ZN39_INTERNAL_d1161874_4_k_cu_3969697b_29464cuda3std3__45__cpo6cbeginE
	.align		8
        /*0028*/ 	.dword	_ZN39_INTERNAL_d1161874_4_k_cu_3969697b_29464cuda3std3__45__cpo4cendE
	.align		8
        /*0030*/ 	.dword	_ZN39_INTERNAL_d1161874_4_k_cu_3969697b_29464cuda3std3__441_GLOBAL__N__d1161874_4_k_cu_3969697b_29466ignoreE
	.align		8
        /*0038*/ 	.dword	_ZN39_INTERNAL_d1161874_4_k_cu_3969697b_29464cuda3std3__419piecewise_constructE
	.align		8
        /*0040*/ 	.dword	_ZN39_INTERNAL_d1161874_4_k_cu_3969697b_29464cuda3std3__48in_placeE
	.align		8
        /*0048*/ 	.dword	_ZN39_INTERNAL_d1161874_4_k_cu_3969697b_29464cuda3std6ranges3__45__cpo4swapE
	.align		8
        /*0050*/ 	.dword	_ZN39_INTERNAL_d1161874_4_k_cu_3969697b_29464cuda3std6ranges3__45__cpo9iter_moveE
	.align		8
        /*0058*/ 	.dword	_ZN39_INTERNAL_d1161874_4_k_cu_3969697b_29464cute7productE
	.align		8
        /*0060*/ 	.dword	_ZN39_INTERNAL_d1161874_4_k_cu_3969697b_29464cute1_E
	.align		8
        /*0068*/ 	.dword	$str$23
	.align		8
        /*0070*/ 	.dword	$str$24


//--------------------- .text._ZN7cutlass13device_kernelINS_4fmha6kernel13FmhaKernelTmaINS1_10collective15FmhaMainloopTmaINS_6half_tEfN4cute5tupleIJNS7_1CILi64EEESA_NS9_ILi32EEEEEENS4_12CausalFusionEJEEENS4_15FmhaFwdEpilogueIS6_fNS8_IJSA_SB_SA_EEEEEJEEEEEvNT_6ParamsE --------------------------
	.section	.text._ZN7cutlass13device_kernelINS_4fmha6kernel13FmhaKernelTmaINS1_10collective15FmhaMainloopTmaINS_6half_tEfN4cute5tupleIJNS7_1CILi64EEESA_NS9_ILi32EEEEEENS4_12CausalFusionEJEEENS4_15FmhaFwdEpilogueIS6_fNS8_IJSA_SB_SA_EEEEEJEEEEEvNT_6ParamsE,"ax",@progbits
	.align	128
.text._ZN7cutlass13device_kernelINS_4fmha6kernel13FmhaKernelTmaINS1_10collective15FmhaMainloopTmaINS_6half_tEfN4cute5tupleIJNS7_1CILi64EEESA_NS9_ILi32EEEEEENS4_12CausalFusionEJEEENS4_15FmhaFwdEpilogueIS6_fNS8_IJSA_SB_SA_EEEEEJEEEEEvNT_6ParamsE:
        .type           _ZN7cutlass13device_kernelINS_4fmha6kernel13FmhaKernelTmaINS1_10collective15FmhaMainloopTmaINS_6half_tEfN4cute5tupleIJNS7_1CILi64EEESA_NS9_ILi32EEEEEENS4_12CausalFusionEJEEENS4_15FmhaFwdEpilogueIS6_fNS8_IJSA_SB_SA_EEEEEJEEEEEvNT_6ParamsE,@function
        .size           _ZN7cutlass13device_kernelINS_4fmha6kernel13FmhaKernelTmaINS1_10collective15FmhaMainloopTmaINS_6half_tEfN4cute5tupleIJNS7_1CILi64EEESA_NS9_ILi32EEEEEENS4_12CausalFusionEJEEENS4_15FmhaFwdEpilogueIS6_fNS8_IJSA_SB_SA_EEEEEJEEEEEvNT_6ParamsE,(.L_x_76 - _ZN7cutlass13device_kernelINS_4fmha6kernel13FmhaKernelTmaINS1_10collective15FmhaMainloopTmaINS_6half_tEfN4cute5tupleIJNS7_1CILi64EEESA_NS9_ILi32EEEEEENS4_12CausalFusionEJEEENS4_15FmhaFwdEpilogueIS6_fNS8_IJSA_SB_SA_EEEEEJEEEEEvNT_6ParamsE)
        .other          _ZN7cutlass13device_kernelINS_4fmha6kernel13FmhaKernelTmaINS1_10collective15FmhaMainloopTmaINS_6half_tEfN4cute5tupleIJNS7_1CILi64EEESA_NS9_ILi32EEEEEENS4_12CausalFusionEJEEENS4_15FmhaFwdEpilogueIS6_fNS8_IJSA_SB_SA_EEEEEJEEEEEvNT_6ParamsE,@"STO_CUDA_ENTRY STV_DEFAULT"
_ZN7cutlass13device_kernelINS_4fmha6kernel13FmhaKernelTmaINS1_10collective15FmhaMainloopTmaINS_6half_tEfN4cute5tupleIJNS7_1CILi64EEESA_NS9_ILi32EEEEEENS4_12CausalFusionEJEEENS4_15FmhaFwdEpilogueIS6_fNS8_IJSA_SB_SA_EEEEEJEEEEEvNT_6ParamsE:
[----:B------:R-:W1:Y:S01]  /*0000*/  LDC R1, c[0x0][0x28] ;  /* 0x00000a00ff017b82 */ /* 0x000e620000000800 */
[----:B------:R-:W2:Y:S01]  /*0010*/  S2R R16, SR_TID.X ;  /* 0x0000000000107919 */ /* 0x000ea20000002100 */
[----:B------:R-:W-:Y:S01]  /*0020*/  ELECT P0, URZ, PT ;  /* 0x00000000003f782f */ /* 0x000fe20003800000 */
[----:B------:R-:W-:Y:S01]  /*0030*/  BSSY B0, `(.L_x_0) ;  /* 0x0000010000007945 */ /* 0x000fe20003800000 */
[----:B--2---:R-:W-:-:S05]  /*0040*/  SHF.R.U32.HI R10, RZ, 0x5, R16 ;  /* 0x00000005ff0a7819 */ /* 0x004fca0000011610 */
[----:B------:R-:W2:Y:S02]  /*0050*/  SHFL.IDX PT, R0, R10, RZ, 0x1f ;  /* 0x00001fff0a007589 */ /* 0x000ea400000e0000 */
[----:B--2---:R-:W-:-:S13]  /*0060*/  ISETP.NE.OR P0, PT, R0, RZ, !P0 ;  /* 0x000000ff0000720c */ /* 0x004fda0004705670 */
[----:B-1----:R-:W-:Y:S05]  /*0070*/  @P0 BRA `(.L_x_1) ;  /* 0x00000000002c0947 */ /* 0x002fea0003800000 */
[----:B------:R-:W-:Y:S02]  /*0080*/  ULDC.64 UR4, c[0x0][0x198] ;  /* 0x0000660000047ab9 */ /* 0x000fe40000000a00 */
[----:B------:R-:W-:Y:S02]  /*0090*/  UIADD3 UR6, UP0, UR4, 0xf0, URZ ;  /* 0x000000f004067890 */ /* 0x000fe4000ff1e03f */
[----:B------:R-:W-:Y:S02]  /*00a0*/  UIADD3 UR8, UP1, UR4, 0x1f0, URZ ;  /* 0x000001f004087890 */ /* 0x000fe4000ff3e03f */
[----:B------:R-:W-:Y:S02]  /*00b0*/  UIADD3 UR4, UP2, UR4, 0x2f0, URZ ;  /* 0x000002f004047890 */ /* 0x000fe4000ff5e03f */
[----:B------:R-:W-:Y:S02]  /*00c0*/  UIADD3.X UR7, URZ, UR5, URZ, UP0, !UPT ;  /* 0x000000053f077290 */ /* 0x000fe400087fe43f */
[----:B------:R-:W-:-:S02]  /*00d0*/  UIADD3.X UR9, URZ, UR5, URZ, UP1, !UPT ;  /* 0x000000053f097290 */ /* 0x000fc40008ffe43f */
[----:B------:R-:W-:-:S05]  /*00e0*/  UIADD3.X UR5, URZ, UR5, URZ, UP2, !UPT ;  /* 0x000000053f057290 */ /* 0x000fca00097fe43f */
[----:B------:R1:W-:Y:S02]  /*00f0*/  UTMACCTL.PF [UR6] ;  /* 0x00000000060079b9 */ /* 0x0003e40008040000 */
[----:B------:R1:W-:Y:S02]  /*0100*/  UTMACCTL.PF [UR8] ;  /* 0x00000000080079b9 */ /* 0x0003e40008040000 */
[----:B------:R1:W-:Y:S02]  /*0110*/  UTMACCTL.PF [UR4] ;  /* 0x00000000040079b9 */ /* 0x0003e40008040000 */
[----:B-1----:R-:W-:Y:S01]  /*0120*/  NOP ;  /* 0x0000000000007918 */ /* 0x002fe20000000000 */
.L_x_1:
[----:B------:R-:W-:Y:S05]  /*0130*/  BSYNC B0 ;  /* 0x0000000000007941 */ /* 0x000fea0003800000 */
.L_x_0:
[----:B------:R-:W1:Y:S02]  /*0140*/  SHFL.IDX PT, R0, R10, RZ, 0x1f ;  /* 0x00001fff0a007589 */ /* 0x000e6400000e0000 */
[----:B-1----:R-:W-:-:S13]  /*0150*/  ISETP.NE.AND P0, PT, R0, RZ, PT ;  /* 0x000000ff0000720c */ /* 0x002fda0003f05270 */
[----:B------:R-:W-:Y:S05]  /*0160*/  @P0 BRA `(.L_x_2) ;  /* 0x0000000000400947 */ /* 0x000fea0003800000 */
[----:B------:R-:W1:Y:S01]  /*0170*/  S2UR UR8, SR_CgaCtaId ;  /* 0x00000000000879c3 */ /* 0x000e620000008800 */
[----:B------:R-:W-:Y:S01]  /*0180*/  UMOV UR4, 0x400 ;  /* 0x0000040000047882 */ /* 0x000fe20000000000 */
[----:B------:R-:W-:Y:S01]  /*0190*/  UMOV UR5, 0x1 ;  /* 0x0000000100057882 */ /* 0x000fe20000000000 */
[----:B------:R-:W-:Y:S01]  /*01a0*/  UMOV UR6, 0x80 ;  /* 0x0000008000067882 */ /* 0x000fe20000000000 */
[----:B------:R-:W-:Y:S01]  /*01b0*/  ELECT P0, URZ, PT ;  /* 0x00000000003f782f */ /* 0x000fe20003800000 */
[----:B------:R-:W-:-:S04]  /*01c0*/  UIADD3 UR6, -UR6, 0x100000, URZ ;  /* 0x0010000006067890 */ /* 0x000fc8000fffe13f */
[----:B------:R-:W-:Y:S02]  /*01d0*/  USHF.L.U32 UR7, UR6, 0xb, URZ ;  /* 0x0000000b06077899 */ /* 0x000fe4000800063f */
[----:B------:R-:W-:Y:S02]  /*01e0*/  USHF.L.U32 UR6, UR6, 0x1, URZ ;  /* 0x0000000106067899 */ /* 0x000fe4000800063f */
[----:B-1----:R-:W-:Y:S02]  /*01f0*/  ULEA UR8, UR8, UR4, 0x18 ;  /* 0x0000000408087291 */ /* 0x002fe4000f8ec03f */
[----:B------:R-:W-:-:S04]  /*0200*/  UIADD3 UR4, -UR5, 0x100000, URZ ;  /* 0x0010000005047890 */ /* 0x000fc8000fffe13f */
[----:B------:R-:W-:Y:S02]  /*0210*/  USHF.L.U32 UR5, UR4, 0xb, URZ ;  /* 0x0000000b04057899 */ /* 0x000fe4000800063f */
[----:B------:R-:W-:Y:S01]  /*0220*/  USHF.L.U32 UR4, UR4, 0x1, URZ ;  /* 0x0000000104047899 */ /* 0x000fe2000800063f */
[----:B------:R-:W1:Y:S11]  /*0230*/  FENCE.VIEW.ASYNC.S ;  /* 0x00000000000073c6 */ /* 0x000e760000000000 */
[----:B-1----:R1:W2:Y:S01]  /*0240*/  SYNCS.EXCH.64 URZ, [UR8+0x5040], UR4 ;  /* 0x00504004083f75b2 */ /* 0x0022a20008000100 */
[----:B------:R1:W3:Y:S01]  /*0250*/  SYNCS.EXCH.64 URZ, [UR8+0x5048], UR6 ;  /* 0x00504806083f75b2 */ /* 0x0002e20008000100 */
[----:B------:R-:W-:Y:S01]  /*0260*/  NOP ;  /* 0x0000000000007918 */ /* 0x000fe20000000000 */
.L_x_2:
[----:B------:R-:W4:Y:S01]  /*0270*/  SHFL.IDX PT, R0, R10, RZ, 0x1f ;  /* 0x00001fff0a007589 */ /* 0x000f2200000e0000 */
[----:B------:R-:W-:Y:S01]  /*0280*/  NOP ;  /* 0x0000000000007918 */ /* 0x000fe20000000000 */
[----:B----4-:R-:W-:-:S13]  /*0290*/  ISETP.NE.AND P0, PT, R0, RZ, PT ;  /* 0x000000ff0000720c */ /* 0x010fda0003f05270 */
[----:B------:R-:W-:Y:S05]  /*02a0*/  @P0 BRA `(.L_x_3) ;  /* 0x0000000000580947 */ /* 0x000fea0003800000 */
[----:B-1----:R-:W1:Y:S01]  /*02b0*/  S2UR UR5, SR_CgaCtaId ;  /* 0x00000000000579c3 */ /* 0x002e620000008800 */
[----:B------:R-:W-:Y:S01]  /*02c0*/  UMOV UR4, 0x400 ;  /* 0x0000040000047882 */ /* 0x000fe20000000000 */
[----:B------:R-:W-:Y:S01]  /*02d0*/  UMOV UR6, 0x1 ;  /* 0x0000000100067882 */ /* 0x000fe20000000000 */
[----:B------:R-:W-:Y:S01]  /*02e0*/  UMOV UR7, 0x80 ;  /* 0x0000008000077882 */ /* 0x000fe20000000000 */
[----:B------:R-:W-:Y:S01]  /*02f0*/  ELECT P0, URZ, PT ;  /* 0x00000000003f782f */ /* 0x000fe20003800000 */
[----:B-1----:R-:W-:Y:S02]  /*0300*/  ULEA UR8, UR5, UR4, 0x18 ;  /* 0x0000000405087291 */ /* 0x002fe4000f8ec03f */
[----:B------:R-:W-:-:S04]  /*0310*/  UIADD3 UR4, -UR6, 0x100000, URZ ;  /* 0x0010000006047890 */ /* 0x000fc8000fffe13f */
[----:B------:R-:W-:Y:S02]  /*0320*/  USHF.L.U32 UR5, UR4, 0xb, URZ ;  /* 0x0000000b04057899 */ /* 0x000fe4000800063f */
[----:B------:R-:W-:Y:S02]  /*0330*/  USHF.L.U32 UR4, UR4, 0x1, URZ ;  /* 0x0000000104047899 */ /* 0x000fe4000800063f */
[----:B------:R-:W-:-:S04]  /*0340*/  UIADD3 UR6, -UR7, 0x100000, URZ ;  /* 0x0010000007067890 */ /* 0x000fc8000fffe13f */
[----:B------:R-:W-:Y:S02]  /*0350*/  USHF.L.U32 UR7, UR6, 0xb, URZ ;  /* 0x0000000b06077899 */ /* 0x000fe4000800063f */
[----:B------:R-:W-:Y:S01]  /*0360*/  USHF.L.U32 UR6, UR6, 0x1, URZ ;  /* 0x0000000106067899 */ /* 0x000fe2000800063f */
[----:B------:R-:W1:Y:S03]  /*0370*/  FENCE.VIEW.ASYNC.S ;  /* 0x00000000000073c6 */ /* 0x000e660000000000 */
[----:B-1----:R4:W1:Y:S08]  /*0380*/  SYNCS.EXCH.64 URZ, [UR8+0x5000], UR4 ;  /* 0x00500004083f75b2 */ /* 0x0028700008000100 */
[----:B------:R4:W1:Y:S01]  /*0390*/  SYNCS.EXCH.64 URZ, [UR8+0x5020], UR6 ;  /* 0x00502006083f75b2 */ /* 0x0008620008000100 */
[----:B------:R4:W1:Y:S01]  /*03a0*/  SYNCS.EXCH.64 URZ, [UR8+0x5008], UR4 ;  /* 0x00500804083f75b2 */ /* 0x0008620008000100 */
[----:B------:R4:W1:Y:S01]  /*03b0*/  SYNCS.EXCH.64 URZ, [UR8+0x5028], UR6 ;  /* 0x00502806083f75b2 */ /* 0x0008620008000100 */
[----:B------:R4:W1:Y:S01]  /*03c0*/  SYNCS.EXCH.64 URZ, [UR8+0x5010], UR4 ;  /* 0x00501004083f75b2 */ /* 0x0008620008000100 */
[----:B------:R4:W1:Y:S01]  /*03d0*/  SYNCS.EXCH.64 URZ, [UR8+0x5030], UR6 ;  /* 0x00503006083f75b2 */ /* 0x0008620008000100 */
[----:B------:R4:W1:Y:S01]  /*03e0*/  SYNCS.EXCH.64 URZ, [UR8+0x5018], UR4 ;  /* 0x00501804083f75b2 */ /* 0x0008620008000100 */
[----:B------:R4:W1:Y:S02]  /*03f0*/  SYNCS.EXCH.64 URZ, [UR8+0x5038], UR6 ;  /* 0x00503806083f75b2 */ /* 0x0008640008000100 */
[----:B----4-:R-:W-:Y:S01]  /*0400*/  NOP ;  /* 0x0000000000007918 */ /* 0x010fe20000000000 */
.L_x_3:
        /* <DEDUP_REMOVED lines=18> */
[----:B------:R4:W1:Y:S02]  /*0530*/  SYNCS.EXCH.64 URZ, [UR8+0x5058], UR6 ;  /* 0x00505806083f75b2 */ /* 0x0008640008000100 */
[----:B----4-:R-:W-:Y:S01]  /*0540*/  NOP ;  /* 0x0000000000007918 */ /* 0x010fe20000000000 */
.L_x_4:
[----:B------:R-:W4:Y:S01]  /*0550*/  S2UR UR11, SR_CTAID.X ;  /* 0x00000000000b79c3 */ /* 0x000f220000002500 */
[----:B------:R-:W5:Y:S01]  /*0560*/  SHFL.IDX PT, R10, R10, RZ, 0x1f ;  /* 0x00001fff0a0a7589 */ /* 0x000f6200000e0000 */
[----:B-1----:R-:W-:Y:S01]  /*0570*/  ULDC UR4, c[0x0][0x28c] ;  /* 0x0000a30000047ab9 */ /* 0x002fe20000000800 */
[----:B------:R-:W-:Y:S02]  /*0580*/  ELECT P0, URZ, PT ;  /* 0x00000000003f782f */ /* 0x000fe40003800000 */
[----:B------:R-:W-:Y:S01]  /*0590*/  SHF.R.S32.HI R3, RZ, 0x1f, R16 ;  /* 0x0000001fff037819 */ /* 0x000fe20000011410 */
[----:B------:R-:W-:Y:S01]  /*05a0*/  UIADD3 UR4, UR4, 0x3f, URZ ;  /* 0x0000003f04047890 */ /* 0x000fe2000fffe03f */
[----:B------:R-:W-:Y:S01]  /*05b0*/  NOP ;  /* 0x0000000000007918 */ /* 0x000fe20000000000 */
[----:B------:R-:W-:Y:S01]  /*05c0*/  BSSY B0, `(.L_x_5) ;  /* 0x000002e000007945 */ /* 0x000fe20003800000 */
[----:B------:R-:W-:Y:S01]  /*05d0*/  LEA.HI R3, R3, R16, RZ, 0x7 ;  /* 0x0000001003037211 */ /* 0x000fe200078f38ff */
[----:B------:R-:W-:Y:S01]  /*05e0*/  USHF.R.S32.HI UR5, URZ, 0x1f, UR4 ;  /* 0x0000001f3f057899 */ /* 0x000fe20008011404 */
[----:B------:R-:W1:Y:S01]  /*05f0*/  S2UR UR36, SR_CTAID.Y ;  /* 0x00000000002479c3 */ /* 0x000e620000002600 */
[----:B------:R-:W-:Y:S01]  /*0600*/  IMAD.MOV.U32 R9, RZ, RZ, RZ ;  /* 0x000000ffff097224 */ /* 0x000fe200078e00ff */
[----:B------:R-:W-:Y:S01]  /*0610*/  LOP3.LUT R3, R3, 0xffffff80, RZ, 0xc0, !PT ;  /* 0xffffff8003037812 */ /* 0x000fe200078ec0ff */
[----:B------:R-:W-:-:S04]  /*0620*/  ULEA.HI UR5, UR5, UR4, URZ, 0x6 ;  /* 0x0000000405057291 */ /* 0x000fc8000f8f303f */
[----:B------:R-:W-:Y:S01]  /*0630*/  USHF.R.S32.HI UR5, URZ, 0x6, UR5 ;  /* 0x000000063f057899 */ /* 0x000fe20008011405 */
[----:B------:R-:W1:Y:S01]  /*0640*/  S2UR UR37, SR_CTAID.Z ;  /* 0x00000000002579c3 */ /* 0x000e620000002700 */
[----:B----4-:R-:W-:-:S07]  /*0650*/  USHF.L.U32 UR11, UR11, 0x6, URZ ;  /* 0x000000060b0b7899 */ /* 0x010fce000800063f */
[----:B--23--:R-:W-:Y:S01]  /*0660*/  BAR.SYNC.DEFER_BLOCKING 0x0 ;  /* 0x0000000000007b1d */ /* 0x00cfe20000010000 */
[----:B-----5:R-:W-:Y:S01]  /*0670*/  ISETP.EQ.AND P1, PT, R10, RZ, P0 ;  /* 0x000000ff0a00720c */ /* 0x020fe20000722270 */
[----:B------:R-:W-:-:S04]  /*0680*/  IMAD.U32 R0, RZ, RZ, UR11 ;  /* 0x0000000bff007e24 */ /* 0x000fc8000f8e00ff */
[----:B------:R-:W-:-:S05]  /*0690*/  VIADD R0, R0, 0x7f ;  /* 0x0000007f00007836 */ /* 0x000fca0000000000 */
[----:B------:R-:W-:Y:S01]  /*06a0*/  SHF.R.U32.HI R20, RZ, 0x6, R0 ;  /* 0x00000006ff147819 */ /* 0x000fe20000011600 */
[----:B------:R-:W-:-:S03]  /*06b0*/  IMAD.IADD R0, R16, 0x1, -R3 ;  /* 0x0000000110007824 */ /* 0x000fc600078e0a03 */
[----:B------:R-:W-:Y:S01]  /*06c0*/  VIMNMX R2, R20, UR5, PT ;  /* 0x0000000514027c48 */ /* 0x000fe2000bfe0100 */
[----:B-1----:R-:W-:Y:S06]  /*06d0*/  @!P1 BRA `(.L_x_6) ;  /* 0x0000000000709947 */ /* 0x002fec0003800000 */
[----:B------:R-:W1:Y:S01]  /*06e0*/  S2R R4, SR_CgaCtaId ;  /* 0x0000000000047919 */ /* 0x000e620000008800 */
[----:B------:R-:W-:Y:S01]  /*06f0*/  MOV R3, 0x400 ;  /* 0x0000040000037802 */ /* 0x000fe20000000f00 */
[----:B------:R-:W-:Y:S01]  /*0700*/  IMAD.MOV.U32 R5, RZ, RZ, 0x1 ;  /* 0x00000001ff057424 */ /* 0x000fe200078e00ff */
[----:B------:R-:W-:Y:S02]  /*0710*/  ISETP.NE.AND P3, PT, R0, RZ, PT ;  /* 0x000000ff0000720c */ /* 0x000fe40003f65270 */
[----:B-1----:R-:W-:Y:S02]  /*0720*/  LEA R4, R4, R3, 0x18 ;  /* 0x0000000304047211 */ /* 0x002fe400078ec0ff */
[----:B------:R-:W-:-:S09]  /*0730*/  SHF.L.U32 R3, R5, 0x1f, RZ ;  /* 0x0000001f05037819 */ /* 0x000fd200000006ff */
.L_x_7:
[----:B-1----:R1:W2:Y:S02]  /*0740*/  SYNCS.PHASECHK.TRANS64.TRYWAIT P2, [R4+URZ+0x5048], R3 ;  /* 0x00504803040075a7 */ /* 0x0022a4000804017f */
[----:B--2---:R-:W-:Y:S05]  /*0750*/  @!P2 NANOSLEEP.SYNCS 0x989680 ;  /* 0x009896800000a95d */ /* 0x004fea0003900000 */
[----:B------:R-:W2:Y:S02]  /*0760*/  @!P2 SYNCS.PHASECHK.TRANS64 P2, [R4+URZ+0x5048], R3 ;  /* 0x005048030400a5a7 */ /* 0x000ea4000804007f */
[----:B--2---:R-:W-:Y:S05]  /*0770*/  @!P2 BRA `(.L_x_7) ;  /* 0xfffffffc00f0a947 */ /* 0x004fea000383ffff */
[----:B------:R-:W-:Y:S05]  /*0780*/  @P3 BRA `(.L_x_8) ;  /* 0x0000000000143947 */ /* 0x000fea0003800000 */
[----:B------:R-:W-:Y:S01]  /*0790*/  LOP3.LUT P2, RZ, R16, 0x1f, RZ, 0xc0, !PT ;  /* 0x0000001f10ff7812 */ /* 0x000fe2000784c0ff */
[----:B-1----:R-:W-:-:S04]  /*07a0*/  IMAD.MOV.U32 R3, RZ, RZ, 0x1000 ;  /* 0x00001000ff037424 */ /* 0x002fc800078e00ff */
[----:B------:R2:W-:Y:S08]  /*07b0*/  SYNCS.ARRIVE.TRANS64 RZ, [R4+URZ+0x5040], R3 ;  /* 0x0050400304ff79a7 */ /* 0x0005f0000800003f */
[----:B------:R-:W-:Y:S05]  /*07c0*/  @!P2 BRA `(.L_x_8) ;  /* 0x000000000004a947 */ /* 0x000fea0003800000 */
[----:B------:R-:W-:Y:S01]  /*07d0*/  BPT.TRAP 0x1 ;  /* 0x000000040000795c */ /* 0x000fe20000300000 */
.L_x_8:
[----:B------:R-:W-:Y:S01]  /*07e0*/  R2UR UR8, R4 ;  /* 0x00000000040872ca */ /* 0x000fe200000e0000 */
[----:B------:R-:W-:Y:S01]  /*07f0*/  ULDC.64 UR4, c[0x0][0x198] ;  /* 0x0000660000047ab9 */ /* 0x000fe20000000a00 */
[----:B------:R-:W-:Y:S01]  /*0800*/  UMOV UR6, 0x0 ;  /* 0x0000000000067882 */ /* 0x000fe20000000000 */
[----:B------:R-:W-:Y:S01]  /*0810*/  UIADD3 UR4, UP0, UR4, 0xf0, URZ ;  /* 0x000000f004047890 */ /* 0x000fe2000ff1e03f */
[----:B------:R-:W-:Y:S01]  /*0820*/  UMOV UR7, 0x10000000 ;  /* 0x1000000000077882 */ /* 0x000fe20000000000 */
[----:B------:R-:W-:Y:S02]  /*0830*/  UMOV UR10, URZ ;  /* 0x0000003f000a7c82 */ /* 0x000fe40008000000 */
[----:B------:R-:W-:Y:S01]  /*0840*/  UIADD3.X UR5, URZ, UR5, URZ, UP0, !UPT ;  /* 0x000000053f057290 */ /* 0x000fe200087fe43f */
[----:B------:R-:W-:Y:S01]  /*0850*/  UMOV UR12, UR36 ;  /* 0x00000024000c7c82 */ /* 0x000fe20008000000 */
[----:B------:R-:W-:-:S04]  /*0860*/  UMOV UR13, UR37 ;  /* 0x00000025000d7c82 */ /* 0x000fc80008000000 */
[----:B------:R-:W-:-:S09]  /*0870*/  UIADD3 UR9, UR8, 0x5040, URZ ;  /* 0x0000504008097890 */ /* 0x000fd2000fffe03f */
[----:B------:R3:W-:Y:S02]  /*0880*/  UTMALDG.4D [UR8], [UR4], desc[UR6] ;  /* 0x00000608040075b4 */ /* 0x0007e40008019000 */
[----:B---3--:R-:W-:Y:S01]  /*0890*/  NOP ;  /* 0x0000000000007918 */ /* 0x008fe20000000000 */
.L_x_6:
[----:B------:R-:W-:Y:S05]  /*08a0*/  BSYNC B0 ;  /* 0x0000000000007941 */ /* 0x000fea0003800000 */
.L_x_5:
[----:B------:R-:W-:Y:S01]  /*08b0*/  BSSY B0, `(.L_x_9) ;  /* 0x0000097000007945 */ /* 0x000fe20003800000 */
[----:B------:R-:W-:Y:S01]  /*08c0*/  IMAD.SHL.U32 R8, R2, 0x2, RZ ;  /* 0x0000000202087824 */ /* 0x000fe200078e00ff */
[----:B------:R-:W-:Y:S01]  /*08d0*/  MOV R5, RZ ;  /* 0x000000ff00057202 */ /* 0x000fe20000000f00 */
[----:B------:R-:W-:Y:S02]  /*08e0*/  IMAD.MOV.U32 R7, RZ, RZ, 0x1 ;  /* 0x00000001ff077424 */ /* 0x000fe400078e00ff */
[----:B------:R-:W-:Y:S01]  /*08f0*/  IMAD.MOV.U32 R6, RZ, RZ, 0x1 ;  /* 0x00000001ff067424 */ /* 0x000fe200078e00ff */
[----:B------:R-:W-:Y:S06]  /*0900*/  @!P1 BRA `(.L_x_10) ;  /* 0x0000000800449947 */ /* 0x000fec0003800000 */
[----:B------:R-:W-:Y:S01]  /*0910*/  ISETP.GE.AND P1, PT, R2, 0x1, PT ;  /* 0x000000010200780c */ /* 0x000fe20003f26270 */
[----:B------:R-:W-:Y:S01]  /*0920*/  IMAD.MOV.U32 R9, RZ, RZ, RZ ;  /* 0x000000ffff097224 */ /* 0x000fe200078e00ff */
[----:B------:R-:W-:Y:S01]  /*0930*/  LOP3.LUT R11, R16, 0x1f, RZ, 0xc0, !PT ;  /* 0x0000001f100b7812 */ /* 0x000fe200078ec0ff */
[----:B------:R-:W-:-:S10]  /*0940*/  IMAD.MOV.U32 R5, RZ, RZ, RZ ;  /* 0x000000ffff057224 */ /* 0x000fd400078e00ff */
[----:B------:R-:W-:Y:S05]  /*0950*/  @!P1 BRA `(.L_x_11) ;  /* 0x0000000000f49947 */ /* 0x000fea0003800000 */
[----:B-12---:R-:W1:Y:S01]  /*0960*/  S2R R4, SR_CgaCtaId ;  /* 0x0000000000047919 */ /* 0x006e620000008800 */
[----:B------:R-:W-:Y:S01]  /*0970*/  MOV R3, 0x400 ;  /* 0x0000040000037802 */ /* 0x000fe20000000f00 */
[----:B------:R-:W-:Y:S01]  /*0980*/  IMAD.MOV.U32 R6, RZ, RZ, 0x1 ;  /* 0x00000001ff067424 */ /* 0x000fe200078e00ff */
[----:B------:R-:W-:Y:S01]  /*0990*/  ISETP.NE.AND P2, PT, R0, RZ, PT ;  /* 0x000000ff0000720c */ /* 0x000fe20003f45270 */
[----:B------:R-:W-:Y:S01]  /*09a0*/  IMAD.MOV.U32 R5, RZ, RZ, 0x1 ;  /* 0x00000001ff057424 */ /* 0x000fe200078e00ff */
[----:B-1----:R-:W-:Y:S02]  /*09b0*/  LEA R3, R4, R3, 0x18 ;  /* 0x0000000304037211 */ /* 0x002fe400078ec0ff */
[----:B------:R-:W-:-:S09]  /*09c0*/  SHF.L.U32 R4, R6, 0x1f, RZ ;  /* 0x0000001f06047819 */ /* 0x000fd200000006ff */
.L_x_12:
[----:B-1----:R1:W2:Y:S02]  /*09d0*/  SYNCS.PHASECHK.TRANS64.TRYWAIT P1, [R3+URZ+0x5020], R4 ;  /* 0x00502004030075a7 */ /* 0x0022a4000802017f */
[----:B--2---:R-:W-:Y:S05]  /*09e0*/  @!P1 NANOSLEEP.SYNCS 0x989680 ;  /* 0x009896800000995d */ /* 0x004fea0003900000 */
[----:B------:R-:W2:Y:S02]  /*09f0*/  @!P1 SYNCS.PHASECHK.TRANS64 P1, [R3+URZ+0x5020], R4 ;  /* 0x00502004030095a7 */ /* 0x000ea4000802007f */
[----:B--2---:R-:W-:Y:S05]  /*0a00*/  @!P1 BRA `(.L_x_12) ;  /* 0xfffffffc00f09947 */ /* 0x004fea000383ffff */
[----:B------:R-:W-:Y:S05]  /*0a10*/  @P2 BRA `(.L_x_13) ;  /* 0x0000000000142947 */ /* 0x000fea0003800000 */
[----:B------:R-:W-:Y:S01]  /*0a20*/  ISETP.NE.AND P1, PT, R11, RZ, PT ;  /* 0x000000ff0b00720c */ /* 0x000fe20003f25270 */
[----:B-1----:R-:W-:-:S04]  /*0a30*/  IMAD.MOV.U32 R4, RZ, RZ, 0x1000 ;  /* 0x00001000ff047424 */ /* 0x002fc800078e00ff */
[----:B------:R2:W-:Y:S08]  /*0a40*/  SYNCS.ARRIVE.TRANS64 RZ, [R3+URZ+0x5000], R4 ;  /* 0x0050000403ff79a7 */ /* 0x0005f0000800003f */
[----:B------:R-:W-:Y:S05]  /*0a50*/  @!P1 BRA `(.L_x_13) ;  /* 0x0000000000049947 */ /* 0x000fea0003800000 */
[----:B------:R-:W-:Y:S01]  /*0a60*/  BPT.TRAP 0x1 ;  /* 0x000000040000795c */ /* 0x000fe20000300000 */
.L_x_13:
[----:B------:R-:W-:Y:S01]  /*0a70*/  R2UR UR33, R3 ;  /* 0x00000000032172ca */ /* 0x000fe200000e0000 */
[----:B-12---:R-:W1:Y:S01]  /*0a80*/  S2R R4, SR_CgaCtaId ;  /* 0x0000000000047919 */ /* 0x006e620000008800 */
[----:B------:R-:W-:Y:S01]  /*0a90*/  ULDC.64 UR4, c[0x0][0x198] ;  /* 0x0000660000047ab9 */ /* 0x000fe20000000a00 */
[----:B------:R-:W-:Y:S01]  /*0aa0*/  UMOV UR6, 0x0 ;  /* 0x0000000000067882 */ /* 0x000fe20000000000 */
[----:B------:R-:W-:Y:S01]  /*0ab0*/  UIADD3 UR4, UP0, UR4, 0x1f0, URZ ;  /* 0x000001f004047890 */ /* 0x000fe2000ff1e03f */
[----:B------:R-:W-:Y:S01]  /*0ac0*/  MOV R3, 0x400 ;  /* 0x0000040000037802 */ /* 0x000fe20000000f00 */
[----:B------:R-:W-:Y:S01]  /*0ad0*/  UMOV UR7, 0x10000000 ;  /* 0x1000000000077882 */ /* 0x000fe20000000000 */
[----:B------:R-:W-:Y:S01]  /*0ae0*/  UMOV UR34, URZ ;  /* 0x0000003f00227c82 */ /* 0x000fe20008000000 */
[----:B------:R-:W-:Y:S01]  /*0af0*/  UIADD3.X UR5, URZ, UR5, URZ, UP0, !UPT ;  /* 0x000000053f057290 */ /* 0x000fe200087fe43f */
[----:B------:R-:W-:Y:S01]  /*0b00*/  IMAD.MOV.U32 R6, RZ, RZ, 0x1 ;  /* 0x00000001ff067424 */ /* 0x000fe200078e00ff */
[----:B------:R-:W-:Y:S01]  /*0b10*/  UMOV UR35, URZ ;  /* 0x0000003f00237c82 */ /* 0x000fe20008000000 */
[----:B------:R-:W-:Y:S01]  /*0b20*/  ISETP.NE.AND P2, PT, R0, RZ, PT ;  /* 0x000000ff0000720c */ /* 0x000fe20003f45270 */
[----:B------:R-:W-:Y:S01]  /*0b30*/  IMAD.MOV.U32 R9, RZ, RZ, 0x1 ;  /* 0x00000001ff097424 */ /* 0x000fe200078e00ff */
[----:B------:R-:W-:Y:S01]  /*0b40*/  UIADD3 UR32, UR33, 0x1000, URZ ;  /* 0x0000100021207890 */ /* 0x000fe2000fffe03f */
[----:B------:R-:W-:Y:S01]  /*0b50*/  SHF.L.U32 R6, R6, 0x1f, RZ ;  /* 0x0000001f06067819 */ /* 0x000fe200000006ff */
[----:B------:R-:W-:-:S09]  /*0b60*/  UIADD3 UR33, UR33, 0x5000, URZ ;  /* 0x0000500021217890 */ /* 0x000fd2000fffe03f */
[----:B------:R2:W-:Y:S01]  /*0b70*/  UTMALDG.4D [UR32], [UR4], desc[UR6] ;  /* 0x00000620040075b4 */ /* 0x0005e20008019000 */
[----:B-1----:R-:W-:-:S05]  /*0b80*/  LEA R4, R4, R3, 0x18 ;  /* 0x0000000304047211 */ /* 0x002fca00078ec0ff */
[----:B--2---:R-:W-:-:S07]  /*0b90*/  IMAD R3, R5, 0x8, R4 ;  /* 0x0000000805037824 */ /* 0x004fce00078e0204 */
.L_x_14:
[----:B-1----:R1:W2:Y:S02]  /*0ba0*/  SYNCS.PHASECHK.TRANS64.TRYWAIT P1, [R3+URZ+0x5020], R6 ;  /* 0x00502006030075a7 */ /* 0x0022a4000802017f */
[----:B--2---:R-:W-:Y:S05]  /*0bb0*/  @!P1 NANOSLEEP.SYNCS 0x989680 ;  /* 0x009896800000995d */ /* 0x004fea0003900000 */
[----:B------:R-:W2:Y:S02]  /*0bc0*/  @!P1 SYNCS.PHASECHK.TRANS64 P1, [R3+URZ+0x5020], R6 ;  /* 0x00502006030095a7 */ /* 0x000ea4000802007f */
[----:B--2---:R-:W-:Y:S05]  /*0bd0*/  @!P1 BRA `(.L_x_14) ;  /* 0xfffffffc00f09947 */ /* 0x004fea000383ffff */
[----:B------:R-:W-:Y:S05]  /*0be0*/  @P2 BRA `(.L_x_15) ;  /* 0x0000000000142947 */ /* 0x000fea0003800000 */
[----:B------:R-:W-:Y:S02]  /*0bf0*/  ISETP.NE.AND P1, PT, R11, RZ, PT ;  /* 0x000000ff0b00720c */ /* 0x000fe40003f25270 */
[----:B-1----:R-:W-:-:S04]  /*0c00*/  MOV R6, 0x1000 ;  /* 0x0000100000067802 */ /* 0x002fc80000000f00 */
[----:B------:R2:W-:Y:S07]  /*0c10*/  SYNCS.ARRIVE.TRANS64 RZ, [R3+URZ+0x5000], R6 ;  /* 0x0050000603ff79a7 */ /* 0x0005ee000800003f */
[----:B------:R-:W-:Y:S05]  /*0c20*/  @!P1 BRA `(.L_x_15) ;  /* 0x0000000000049947 */ /* 0x000fea0003800000 */
[----:B------:R-:W-:Y:S01]  /*0c30*/  BPT.TRAP 0x1 ;  /* 0x000000040000795c */ /* 0x000fe20000300000 */
.L_x_15:
[----:B------:R-:W-:Y:S01]  /*0c40*/  IMAD R4, R5, 0x1000, R4 ;  /* 0x0000100005047824 */ /* 0x000fe200078e0204 */
[----:B------:R-:W-:Y:S01]  /*0c50*/  R2UR UR33, R3 ;  /* 0x00000000032172ca */ /* 0x000fe200000e0000 */
[----:B------:R-:W-:Y:S01]  /*0c60*/  ULDC.64 UR4, c[0x0][0x198] ;  /* 0x0000660000047ab9 */ /* 0x000fe20000000a00 */
[----:B------:R-:W-:Y:S01]  /*0c70*/  UMOV UR6, 0x0 ;  /* 0x0000000000067882 */ /* 0x000fe20000000000 */
[----:B------:R-:W-:Y:S01]  /*0c80*/  UIADD3 UR4, UP0, UR4, 0x2f0, URZ ;  /* 0x000002f004047890 */ /* 0x000fe2000ff1e03f */
[----:B------:R-:W-:Y:S01]  /*0c90*/  R2UR UR32, R4 ;  /* 0x00000000042072ca */ /* 0x000fe200000e0000 */
[----:B------:R-:W-:Y:S01]  /*0ca0*/  UMOV UR7, 0x10000000 ;  /* 0x1000000000077882 */ /* 0x000fe20000000000 */
[----:B------:R-:W-:Y:S01]  /*0cb0*/  UMOV UR34, URZ ;  /* 0x0000003f00227c82 */ /* 0x000fe20008000000 */
[----:B------:R-:W-:Y:S01]  /*0cc0*/  UIADD3.X UR5, URZ, UR5, URZ, UP0, !UPT ;  /* 0x000000053f057290 */ /* 0x000fe200087fe43f */
[----:B------:R-:W-:Y:S01]  /*0cd0*/  VIADD R5, R5, 0x1 ;  /* 0x0000000105057836 */ /* 0x000fe20000000000 */
[----:B------:R-:W-:-:S04]  /*0ce0*/  UMOV UR35, URZ ;  /* 0x0000003f00237c82 */ /* 0x000fc80008000000 */
[----:B------:R-:W-:-:S04]  /*0cf0*/  UIADD3 UR33, UR33, 0x5000, URZ ;  /* 0x0000500021217890 */ /* 0x000fc8000fffe03f */
[----:B------:R-:W-:-:S09]  /*0d00*/  UIADD3 UR32, UR32, 0x1000, URZ ;  /* 0x0000100020207890 */ /* 0x000fd2000fffe03f */
[----:B------:R3:W-:Y:S02]  /*0d10*/  UTMALDG.4D [UR32], [UR4], desc[UR6] ;  /* 0x00000620040075b4 */ /* 0x0007e40008019000 */
[----:B---3--:R-:W-:Y:S01]  /*0d20*/  NOP ;  /* 0x0000000000007918 */ /* 0x008fe20000000000 */
.L_x_11:
[----:B------:R-:W-:Y:S01]  /*0d30*/  ISETP.GE.AND P1, PT, R2, 0x2, PT ;  /* 0x000000020200780c */ /* 0x000fe20003f26270 */
[----:B-12---:R-:W-:-:S12]  /*0d40*/  IMAD.MOV.U32 R6, RZ, RZ, 0x1 ;  /* 0x00000001ff067424 */ /* 0x006fd800078e00ff */
[----:B------:R-:W-:Y:S05]  /*0d50*/  @!P1 BRA `(.L_x_16) ;  /* 0x0000000400249947 */ /* 0x000fea0003800000 */
[----:B------:R-:W1:Y:S01]  /*0d60*/  S2R R4, SR_CgaCtaId ;  /* 0x0000000000047919 */ /* 0x000e620000008800 */
[----:B------:R-:W-:Y:S01]  /*0d70*/  MOV R3, 0x400 ;  /* 0x0000040000037802 */ /* 0x000fe20000000f00 */
[----:B------:R-:W-:Y:S01]  /*0d80*/  IMAD.MOV.U32 R6, RZ, RZ, 0x1 ;  /* 0x00000001ff067424 */ /* 0x000fe200078e00ff */
[----:B------:R-:W-:-:S04]  /*0d90*/  ISETP.NE.AND P2, PT, R0, RZ, PT ;  /* 0x000000ff0000720c */ /* 0x000fc80003f45270 */
[----:B------:R-:W-:Y:S02]  /*0da0*/  SHF.L.U32 R6, R6, 0x1f, RZ ;  /* 0x0000001f06067819 */ /* 0x000fe400000006ff */
[----:B-1----:R-:W-:-:S05]  /*0db0*/  LEA R4, R4, R3, 0x18 ;  /* 0x0000000304047211 */ /* 0x002fca00078ec0ff */
[----:B------:R-:W-:-:S07]  /*0dc0*/  IMAD R3, R5, 0x8, R4 ;  /* 0x0000000805037824 */ /* 0x000fce00078e0204 */
.L_x_17:
        /* <DEDUP_REMOVED lines=10> */
.L_x_18:
[----:B------:R-:W-:Y:S01]  /*0e70*/  IMAD R4, R5, 0x1000, R4 ;  /* 0x0000100005047824 */ /* 0x000fe200078e0204 */
[----:B------:R-:W-:Y:S01]  /*0e80*/  R2UR UR33, R3 ;  /* 0x00000000032172ca */ /* 0x000fe200000e0000 */
[----:B------:R-:W-:Y:S01]  /*0e90*/  ULDC.64 UR4, c[0x0][0x198] ;  /* 0x0000660000047ab9 */ /* 0x000fe20000000a00 */
[----:B------:R-:W-:Y:S01]  /*0ea0*/  R2UR UR35, R9 ;  /* 0x00000000092372ca */ /* 0x000fe200000e0000 */
[----:B------:R-:W-:Y:S01]  /*0eb0*/  UIADD3 UR4, UP0, UR4, 0x1f0, URZ ;  /* 0x000001f004047890 */ /* 0x000fe2000ff1e03f */
[----:B------:R-:W-:Y:S01]  /*0ec0*/  R2UR UR32, R4 ;  /* 0x00000000042072ca */ /* 0x000fe200000e0000 */
[----:B------:R-:W-:Y:S01]  /*0ed0*/  UMOV UR6, 0x0 ;  /* 0x0000000000067882 */ /* 0x000fe20000000000 */
[----:B------:R-:W3:Y:S01]  /*0ee0*/  S2R R4, SR_CgaCtaId ;  /* 0x0000000000047919 */ /* 0x000ee20000008800 */
[----:B------:R-:W-:Y:S01]  /*0ef0*/  UIADD3.X UR5, URZ, UR5, URZ, UP0, !UPT ;  /* 0x000000053f057290 */ /* 0x000fe200087fe43f */
[----:B------:R-:W-:Y:S01]  /*0f00*/  VIADD R5, R5, 0x1 ;  /* 0x0000000105057836 */ /* 0x000fe20000000000 */
[----:B------:R-:W-:Y:S01]  /*0f10*/  UMOV UR7, 0x10000000 ;  /* 0x1000000000077882 */ /* 0x000fe20000000000 */
[----:B------:R-:W-:Y:S01]  /*0f20*/  UMOV UR34, URZ ;  /* 0x0000003f00227c82 */ /* 0x000fe20008000000 */
[----:B-12---:R-:W-:-:S02]  /*0f30*/  MOV R3, 0x400 ;  /* 0x0000040000037802 */ /* 0x006fc40000000f00 */
[----:B------:R-:W-:Y:S01]  /*0f40*/  UIADD3 UR33, UR33, 0x5000, URZ ;  /* 0x0000500021217890 */ /* 0x000fe2000fffe03f */
[C---:B------:R-:W-:Y:S01]  /*0f50*/  ISETP.NE.AND P2, PT, R5.reuse, 0x4, PT ;  /* 0x000000040500780c */ /* 0x040fe20003f45270 */
[----:B------:R-:W-:Y:S01]  /*0f60*/  USHF.L.U32 UR35, UR35, 0x6, URZ ;  /* 0x0000000623237899 */ /* 0x000fe2000800063f */
[C---:B------:R-:W-:Y:S01]  /*0f70*/  ISETP.NE.AND P1, PT, R5.reuse, 0x4, PT ;  /* 0x000000040500780c */ /* 0x040fe20003f25270 */
[----:B------:R-:W-:Y:S01]  /*0f80*/  UIADD3 UR32, UR32, 0x1000, URZ ;  /* 0x0000100020207890 */ /* 0x000fe2000fffe03f */
[----:B------:R-:W-:Y:S02]  /*0f90*/  SEL R5, R5, RZ, P2 ;  /* 0x000000ff05057207 */ /* 0x000fe40001000000 */
[----:B------:R-:W-:Y:S02]  /*0fa0*/  SEL R6, RZ, 0x1, !P1 ;  /* 0x00000001ff067807 */ /* 0x000fe40004800000 */
[----:B------:R-:W-:-:S04]  /*0fb0*/  ISETP.NE.AND P3, PT, R0, RZ, PT ;  /* 0x000000ff0000720c */ /* 0x000fc80003f65270 */
[----:B------:R1:W-:Y:S01]  /*0fc0*/  UTMALDG.4D [UR32], [UR4], desc[UR6] ;  /* 0x00000620040075b4 */ /* 0x0003e20008019000 */
[----:B---3--:R-:W-:Y:S02]  /*0fd0*/  LEA R4, R4, R3, 0x18 ;  /* 0x0000000304047211 */ /* 0x008fe400078ec0ff */
[----:B------:R-:W-:Y:S02]  /*0fe0*/  SHF.L.U32 R3, R6, 0x1f, RZ ;  /* 0x0000001f06037819 */ /* 0x000fe400000006ff */
[----:B-1----:R-:W-:-:S07]  /*0ff0*/  LEA R8, R5, R4, 0x3 ;  /* 0x0000000405087211 */ /* 0x002fce00078e18ff */
.L_x_19:
        /* <DEDUP_REMOVED lines=10> */
.L_x_20:
[----:B------:R-:W-:Y:S01]  /*10a0*/  IMAD R4, R5, 0x1000, R4 ;  /* 0x0000100005047824 */ /* 0x000fe200078e0204 */
[----:B------:R-:W-:Y:S01]  /*10b0*/  R2UR UR35, R9 ;  /* 0x00000000092372ca */ /* 0x000fe200000e0000 */
[----:B------:R-:W-:Y:S01]  /*10c0*/  ULDC.64 UR4, c[0x0][0x198] ;  /* 0x0000660000047ab9 */ /* 0x000fe20000000a00 */
[----:B------:R-:W-:Y:S01]  /*10d0*/  R2UR UR33, R8 ;  /* 0x00000000082172ca */ /* 0x000fe200000e0000 */
[----:B------:R-:W-:Y:S01]  /*10e0*/  UIADD3 UR4, UP0, UR4, 0x2f0, URZ ;  /* 0x000002f004047890 */ /* 0x000fe2000ff1e03f */
[----:B------:R-:W-:Y:S01]  /*10f0*/  R2UR UR32, R4 ;  /* 0x00000000042072ca */ /* 0x000fe200000e0000 */
[----:B------:R-:W-:Y:S01]  /*1100*/  UMOV UR6, 0x0 ;  /* 0x0000000000067882 */ /* 0x000fe20000000000 */
[----:B------:R-:W-:Y:S01]  /*1110*/  UMOV UR7, 0x10000000 ;  /* 0x1000000000077882 */ /* 0x000fe20000000000 */
[----:B------:R-:W-:Y:S01]  /*1120*/  UIADD3.X UR5, URZ, UR5, URZ, UP0, !UPT ;  /* 0x000000053f057290 */ /* 0x000fe200087fe43f */
[----:B------:R-:W-:Y:S01]  /*1130*/  VIADD R5, R5, 0x1 ;  /* 0x0000000105057836 */ /* 0x000fe20000000000 */
[----:B------:R-:W-:Y:S01]  /*1140*/  UMOV UR34, URZ ;  /* 0x0000003f00227c82 */ /* 0x000fe20008000000 */
[----:B------:R-:W-:-:S03]  /*1150*/  VIADD R9, R9, 0x1 ;  /* 0x0000000109097836 */ /* 0x000fc60000000000 */
[----:B------:R-:W-:Y:S01]  /*1160*/  USHF.L.U32 UR35, UR35, 0x6, URZ ;  /* 0x0000000623237899 */ /* 0x000fe2000800063f */
[C---:B------:R-:W-:Y:S01]  /*1170*/  ISETP.NE.AND P1, PT, R5.reuse, 0x4, PT ;  /* 0x000000040500780c */ /* 0x040fe20003f25270 */
[----:B------:R-:W-:Y:S02]  /*1180*/  UIADD3 UR33, UR33, 0x5000, URZ ;  /* 0x0000500021217890 */ /* 0x000fe4000fffe03f */
[----:B------:R-:W-:Y:S01]  /*1190*/  UIADD3 UR32, UR32, 0x1000, URZ ;  /* 0x0000100020207890 */ /* 0x000fe2000fffe03f */
[----:B-12---:R-:W-:Y:S02]  /*11a0*/  SEL R3, RZ, 0x1, P1 ;  /* 0x00000001ff037807 */ /* 0x006fe40000800000 */
[----:B------:R-:W-:Y:S02]  /*11b0*/  SEL R5, R5, RZ, P1 ;  /* 0x000000ff05057207 */ /* 0x000fe40000800000 */
[----:B------:R-:W-:-:S04]  /*11c0*/  LOP3.LUT R6, R6, R3, RZ, 0x3c, !PT ;  /* 0x0000000306067212 */ /* 0x000fc800078e3cff */
[----:B------:R1:W-:Y:S02]  /*11d0*/  UTMALDG.4D [UR32], [UR4], desc[UR6] ;  /* 0x00000620040075b4 */ /* 0x0003e40008019000 */
[----:B-1----:R-:W-:Y:S01]  /*11e0*/  NOP ;  /* 0x0000000000007918 */ /* 0x002fe20000000000 */
.L_x_16:
[----:B------:R-:W-:-:S05]  /*11f0*/  IMAD.SHL.U32 R8, R2, 0x2, RZ ;  /* 0x0000000202087824 */ /* 0x000fca00078e00ff */
[----:B------:R-:W-:-:S04]  /*1200*/  LOP3.LUT R8, R8, 0xfffffffe, RZ, 0x3c, !PT ;  /* 0xfffffffe08087812 */ /* 0x000fc800078e3cff */
[----:B------:R-:W-:-:S07]  /*1210*/  IADD3 R8, -R8, -0x6, RZ ;  /* 0xfffffffa08087810 */ /* 0x000fce0007ffe1ff */
.L_x_10:
[----:B------:R-:W-:Y:S05]  /*1220*/  BSYNC B0 ;  /* 0x0000000000007941 */ /* 0x000fea0003800000 */
.L_x_9:
[----:B------:R-:W3:Y:S01]  /*1230*/  S2R R11, SR_CgaCtaId ;  /* 0x00000000000b7919 */ /* 0x000ee20000008800 */
[----:B------:R-:W-:Y:S01]  /*1240*/  MOV R2, 0x400 ;  /* 0x0000040000027802 */ /* 0x000fe20000000f00 */
[----:B-12---:R-:W-:Y:S01]  /*1250*/  IMAD.MOV.U32 R4, RZ, RZ, RZ ;  /* 0x000000ffff047224 */ /* 0x006fe200078e00ff */
[----:B------:R-:W-:Y:S02]  /*1260*/  SHF.L.U32 R3, RZ, 0x1f, RZ ;  /* 0x0000001fff037819 */ /* 0x000fe400000006ff */
[----:B---3--:R-:W-:-:S07]  /*1270*/  LEA R2, R11, R2, 0x18 ;  /* 0x000000020b027211 */ /* 0x008fce00078ec0ff */
.L_x_21:
[----:B-1----:R1:W2:Y:S02]  /*1280*/  SYNCS.PHASECHK.TRANS64.TRYWAIT P1, [R2+URZ+0x5040], R3 ;  /* 0x00504003020075a7 */ /* 0x0022a4000802017f */
[----:B--2---:R-:W-:Y:S05]  /*1290*/  @!P1 NANOSLEEP.SYNCS 0x989680 ;  /* 0x009896800000995d */ /* 0x004fea0003900000 */
[----:B------:R-:W2:Y:S02]  /*12a0*/  @!P1 SYNCS.PHASECHK.TRANS64 P1, [R2+URZ+0x5040], R3 ;  /* 0x00504003020095a7 */ /* 0x000ea4000802007f */
[----:B--2---:R-:W-:Y:S05]  /*12b0*/  @!P1 BRA `(.L_x_21) ;  /* 0xfffffffc00f09947 */ /* 0x004fea000383ffff */
[----:B------:R-:W2:Y:S01]  /*12c0*/  LDC R11, c[0x0][0x28c] ;  /* 0x0000a300ff0b7b82 */ /* 0x000ea20000000800 */
[----:B-1----:R-:W-:Y:S02]  /*12d0*/  SHF.R.S32.HI R3, RZ, 0x1f, R0 ;  /* 0x0000001fff037819 */ /* 0x002fe40000011400 */
[----:B------:R-:W-:Y:S01]  /*12e0*/  SHF.L.U32 R17, RZ, 0x1f, RZ ;  /* 0x0000001fff117819 */ /* 0x000fe200000006ff */
[----:B--2---:R-:W-:Y:S01]  /*12f0*/  VIADD R12, R11, 0x3f ;  /* 0x0000003f0b0c7836 */ /* 0x004fe20000000000 */
[----:B------:R-:W-:-:S04]  /*1300*/  LEA.HI R11, R3, R0, RZ, 0x5 ;  /* 0x00000000030b7211 */ /* 0x000fc800078f28ff */
[----:B------:R-:W-:Y:S02]  /*1310*/  SHF.R.S32.HI R13, RZ, 0x1f, R12 ;  /* 0x0000001fff0d7819 */ /* 0x000fe4000001140c */
[----:B------:R-:W-:Y:S02]  /*1320*/  SHF.R.S32.HI R11, RZ, 0x5, R11 ;  /* 0x00000005ff0b7819 */ /* 0x000fe4000001140b */
[----:B------:R-:W-:Y:S02]  /*1330*/  LEA.HI R13, R13, R12, RZ, 0x6 ;  /* 0x0000000c0d0d7211 */ /* 0x000fe400078f30ff */
[----:B------:R-:W-:Y:S02]  /*1340*/  LEA R11, R11, UR11, 0x4 ;  /* 0x0000000b0b0b7c11 */ /* 0x000fe4000f8e20ff */
[----:B------:R-:W-:-:S07]  /*1350*/  SHF.R.S32.HI R15, RZ, 0x6, R13 ;  /* 0x00000006ff0f7819 */ /* 0x000fce000001140d */
.L_x_22:
[----:B-1----:R1:W2:Y:S02]  /*1360*/  SYNCS.PHASECHK.TRANS64.TRYWAIT P1, [R2+URZ+0x5000], R17 ;  /* 0x00500011020075a7 */ /* 0x0022a4000802017f */
[----:B--2---:R-:W-:Y:S05]  /*1370*/  @!P1 NANOSLEEP.SYNCS 0x989680 ;  /* 0x009896800000995d */ /* 0x004fea0003900000 */
[----:B------:R-:W2:Y:S02]  /*1380*/  @!P1 SYNCS.PHASECHK.TRANS64 P1, [R2+URZ+0x5000], R17 ;  /* 0x00500011020095a7 */ /* 0x000ea4000802007f */
[----:B--2---:R-:W-:Y:S05]  /*1390*/  @!P1 BRA `(.L_x_22) ;  /* 0xfffffffc00f09947 */ /* 0x004fea000383ffff */
[----:B------:R-:W-:Y:S01]  /*13a0*/  LEA.HI R3, R3, R0, RZ, 0x2 ;  /* 0x0000000003037211 */ /* 0x000fe200078f10ff */
[----:B------:R-:W-:Y:S05]  /*13b0*/  WARPSYNC.ALL ;  /* 0x0000000000007948 */ /* 0x000fea0003800000 */
[--C-:B------:R-:W-:Y:S02]  /*13c0*/  SHF.R.S32.HI R14, RZ, 0x2, R3.reuse ;  /* 0x00000002ff0e7819 */ /* 0x100fe40000011403 */
[----:B------:R-:W-:Y:S02]  /*13d0*/  SHF.R.S32.HI R13, RZ, 0x1f, R3 ;  /* 0x0000001fff0d7819 */ /* 0x000fe40000011403 */
[----:B------:R-:W-:-:S02]  /*13e0*/  LOP3.LUT R3, R3, 0x7ffffffc, RZ, 0xc0, !PT ;  /* 0x7ffffffc03037812 */ /* 0x000fc400078ec0ff */
[----:B------:R-:W-:Y:S02]  /*13f0*/  LEA.HI R13, R13, R14, RZ, 0x3 ;  /* 0x0000000e0d0d7211 */ /* 0x000fe400078f18ff */
[----:B------:R-:W-:Y:S01]  /*1400*/  VIMNMX R20, R15, R20, PT ;  /* 0x000000140f147248 */ /* 0x000fe20003fe0100 */
[----:B------:R-:W-:Y:S01]  /*1410*/  IMAD.IADD R12, R0, 0x1, -R3 ;  /* 0x00000001000c7824 */ /* 0x000fe200078e0a03 */
[----:B------:R-:W-:-:S04]  /*1420*/  LOP3.LUT R3, R13, 0xfffffff8, RZ, 0xc0, !PT ;  /* 0xfffffff80d037812 */ /* 0x000fc800078ec0ff */
[----:B------:R-:W-:Y:S02]  /*1430*/  SHF.L.U32 R12, R12, 0x1, RZ ;  /* 0x000000010c0c7819 */ /* 0x000fe400000006ff */
[----:B------:R-:W-:Y:S02]  /*1440*/  IADD3 R3, R11, R14, -R3 ;  /* 0x0000000e0b037210 */ /* 0x000fe40007ffe803 */
[C---:B------:R-:W-:Y:S01]  /*1450*/  R2UR UR14, R2.reuse ;  /* 0x00000000020e72ca */ /* 0x040fe200000e0000 */
[----:B------:R-:W-:Y:S01]  /*1460*/  WARPGROUP.ARRIVE ;  /* 0x00000000000079c5 */ /* 0x000fe20000000000 */
[----:B------:R-:W-:Y:S01]  /*1470*/  R2UR UR4, R2 ;  /* 0x00000000020472ca */ /* 0x000fe200000e0000 */
[----:B------:R-:W-:Y:S01]  /*1480*/  UMOV UR5, 0x80000020 ;  /* 0x8000002000057882 */ /* 0x000fe20000000000 */
[----:B------:R-:W-:Y:S01]  /*1490*/  UMOV UR7, 0x80000020 ;  /* 0x8000002000077882 */ /* 0x000fe20000000000 */
[----:B------:R-:W-:Y:S01]  /*14a0*/  UMOV UR17, 0x80000020 ;  /* 0x8000002000117882 */ /* 0x000fe20000000000 */
[----:B------:R-:W-:Y:S01]  /*14b0*/  UMOV UR19, 0x80000020 ;  /* 0x8000002000137882 */ /* 0x000fe20000000000 */
[C---:B------:R-:W-:Y:S01]  /*14c0*/  VIADD R18, R12.reuse, 0x9 ;  /* 0x000000090c127836 */ /* 0x040fe20000000000 */
[CC--:B------:R-:W-:Y:S01]  /*14d0*/  ISETP.GE.AND P3, PT, R3.reuse, R12.reuse, PT ;  /* 0x0000000c0300720c */ /* 0x0c0fe20003f66270 */
[C---:B------:R-:W-:Y:S01]  /*14e0*/  VIADD R14, R12.reuse, 0x8 ;  /* 0x000000080c0e7836 */ /* 0x040fe20000000000 */
[C---:B------:R-:W-:Y:S01]  /*14f0*/  ISETP.GT.AND P1, PT, R3.reuse, R12, PT ;  /* 0x0000000c0300720c */ /* 0x040fe20003f24270 */
[C---:B------:R-:W-:Y:S01]  /*1500*/  VIADD R22, R12.reuse, 0x10 ;  /* 0x000000100c167836 */ /* 0x040fe20000000000 */
[C---:B------:R-:W-:Y:S01]  /*1510*/  ISETP.GE.AND P5, PT, R3.reuse, R18, PT ;  /* 0x000000120300720c */ /* 0x040fe20003fa6270 */
[----:B------:R-:W-:Y:S01]  /*1520*/  UIADD3 UR14, UR14, 0x1000, URZ ;  /* 0x000010000e0e7890 */ /* 0x000fe2000fffe03f */
[C---:B------:R-:W-:Y:S01]  /*1530*/  VIADD R18, R12.reuse, 0x19 ;  /* 0x000000190c127836 */ /* 0x040fe20000000000 */
[----:B------:R-:W-:Y:S01]  /*1540*/  USHF.R.U32.HI UR4, URZ, 0x4, UR4 ;  /* 0x000000043f047899 */ /* 0x000fe20008011604 */
[C---:B------:R-:W-:Y:S01]  /*1550*/  ISETP.GE.AND P6, PT, R3.reuse, R14, PT ;  /* 0x0000000e0300720c */ /* 0x040fe20003fc6270 */
[----:B------:R-:W-:Y:S01]  /*1560*/  USHF.R.U32.HI UR14, URZ, 0x4, UR14 ;  /* 0x000000043f0e7899 */ /* 0x000fe2000801160e */
[C---:B------:R-:W-:Y:S01]  /*1570*/  VIADD R14, R12.reuse, 0x18 ;  /* 0x000000180c0e7836 */ /* 0x040fe20000000000 */
[----:B------:R-:W-:Y:S01]  /*1580*/  ULOP3.LUT UR4, UR4, 0x3fff, URZ, 0xc0, !UPT ;  /* 0x00003fff04047892 */ /* 0x000fe2000f8ec03f */
[----:B------:R-:W-:Y:S01]  /*1590*/  VIADD R56, R12, 0x11 ;  /* 0x000000110c387836 */ /* 0x000fe20000000000 */
[----:B------:R-:W-:Y:S01]  /*15a0*/  ULOP3.LUT UR14, UR14, 0x3fff, URZ, 0xc0, !UPT ;  /* 0x00003fff0e0e7892 */ /* 0x000fe2000f8ec03f */
[C---:B------:R-:W-:Y:S01]  /*15b0*/  ISETP.GE.AND P2, PT, R3.reuse, R22, PT ;  /* 0x000000160300720c */ /* 0x040fe20003f46270 */
[----:B------:R-:W-:Y:S01]  /*15c0*/  ULOP3.LUT UR8, UR4, 0x10000, URZ, 0xfc, !UPT ;  /* 0x0001000004087892 */ /* 0x000fe2000f8efc3f */
[----:B------:R-:W-:Y:S01]  /*15d0*/  P2R R13, PR, RZ, 0x1 ;  /* 0x00000001ff0d7803 */ /* 0x000fe20000000000 */
[----:B------:R-:W-:Y:S01]  /*15e0*/  ULOP3.LUT UR20, UR14, 0x10000, URZ, 0xfc, !UPT ;  /* 0x000100000e147892 */ /* 0x000fe2000f8efc3f */
[----:B------:R-:W-:Y:S01]  /*15f0*/  ISETP.GE.AND P4, PT, R3, R56, PT ;  /* 0x000000380300720c */ /* 0x000fe20003f86270 */
[----:B------:R-:W-:-:S02]  /*1600*/  UIADD3 UR16, UR8, 0x2, URZ ;  /* 0x0000000208107890 */ /* 0x000fc4000fffe03f */
[----:B------:R-:W-:Y:S01]  /*1610*/  UIADD3 UR18, UR20, 0x2, URZ ;  /* 0x0000000214127890 */ /* 0x000fe2000fffe03f */
[----:B------:R-:W-:Y:S02]  /*1620*/  UMOV UR4, UR8 ;  /* 0x0000000800047c82 */ /* 0x000fe40008000000 */
[----:B------:R-:W-:Y:S02]  /*1630*/  UMOV UR6, UR20 ;  /* 0x0000001400067c82 */ /* 0x000fe40008000000 */
[----:B------:R-:W-:Y:S01]  /*1640*/  HGMMA.64x64x16.F32 R24, gdesc[UR4], RZ, !UPT, gsb0 ;  /* 0x00e00000041879f0 */ /* 0x000fe2000c0008ff */
[----:B------:R-:W-:Y:S02]  /*1650*/  ULDC UR6, c[0x0][0x604] ;  /* 0x0001810000067ab9 */ /* 0x000fe40000000800 */
[----:B------:R-:W-:Y:S02]  /*1660*/  WARPGROUP.DEPBAR.LE gsb0, 0x0 ;  /* 0x00008000000079c5 */ /* 0x000fe40000010000 */
[----:B------:R-:W-:-:S06]  /*1670*/  WARPGROUP.ARRIVE ;  /* 0x00000000000079c5 */ /* 0x000fcc0000000000 */
[----:B------:R-:W-:Y:S03]  /*1680*/  HGMMA.64x64x16.F32 R24, gdesc[UR16], R24, gsb0 ;  /* 0x00e00000101879f0 */ /* 0x000fe60008000818 */
[----:B------:R-:W-:Y:S02]  /*1690*/  WARPGROUP.DEPBAR.LE gsb0, 0x0 ;  /* 0x00008000000079c5 */ /* 0x000fe40000010000 */
[----:B------:R-:W-:Y:S02]  /*16a0*/  FSEL R24, R24, -INF , P3 ;  /* 0xff80000018187808 */ /* 0x000fe40001800000 */
[----:B------:R-:W-:Y:S02]  /*16b0*/  FSEL R25, R25, -INF , P1 ;  /* 0xff80000019197808 */ /* 0x000fe40000800000 */
[----:B------:R-:W-:Y:S02]  /*16c0*/  FSEL R31, R31, -INF , P1 ;  /* 0xff8000001f1f7808 */ /* 0x000fe40000800000 */
[----:B------:R-:W-:Y:S01]  /*16d0*/  ISETP.GE.AND P1, PT, R3, R18, PT ;  /* 0x000000120300720c */ /* 0x000fe20003f26270 */
[----:B------:R-:W-:Y:S01]  /*16e0*/  VIADD R18, R12, 0x21 ;  /* 0x000000210c127836 */ /* 0x000fe20000000000 */
[----:B------:R-:W-:-:S02]  /*16f0*/  FSEL R30, R30, -INF , P3 ;  /* 0xff8000001e1e7808 */ /* 0x000fc40001800000 */
[----:B------:R-:W-:Y:S01]  /*1700*/  ISETP.GE.AND P3, PT, R3, R14, PT ;  /* 0x0000000e0300720c */ /* 0x000fe20003f66270 */
[----:B------:R-:W-:Y:S01]  /*1710*/  VIADD R14, R12, 0x20 ;  /* 0x000000200c0e7836 */ /* 0x000fe20000000000 */
[----:B------:R-:W-:Y:S02]  /*1720*/  FSEL R28, R28, -INF , P6 ;  /* 0xff8000001c1c7808 */ /* 0x000fe40003000000 */
[----:B------:R-:W-:Y:S02]  /*1730*/  FMNMX R11, R24, R25, !PT ;  /* 0x00000019180b7209 */ /* 0x000fe40007800000 */
[----:B------:R-:W-:Y:S02]  /*1740*/  FSEL R29, R29, -INF , P5 ;  /* 0xff8000001d1d7808 */ /* 0x000fe40002800000 */
[----:B------:R-:W-:Y:S02]  /*1750*/  FSEL R35, R35, -INF , P5 ;  /* 0xff80000023237808 */ /* 0x000fe40002800000 */
[----:B------:R-:W-:-:S02]  /*1760*/  ISETP.GE.AND P5, PT, R3, R18, PT ;  /* 0x000000120300720c */ /* 0x000fc40003fa6270 */
[----:B------:R-:W-:Y:S02]  /*1770*/  FSEL R34, R34, -INF , P6 ;  /* 0xff80000022227808 */ /* 0x000fe40003000000 */
[----:B------:R-:W-:Y:S02]  /*1780*/  FMNMX R18, R28, R11, !PT ;  /* 0x0000000b1c127209 */ /* 0x000fe40007800000 */
[----:B------:R-:W-:Y:S02]  /*1790*/  ISETP.GE.AND P6, PT, R3, R14, PT ;  /* 0x0000000e0300720c */ /* 0x000fe40003fc6270 */
[----:B------:R-:W-:Y:S02]  /*17a0*/  IADD3 R14, R12, 0x28, RZ ;  /* 0x000000280c0e7810 */ /* 0x000fe40007ffe0ff */
[----:B------:R-:W-:Y:S02]  /*17b0*/  FSEL R32, R32, -INF , P2 ;  /* 0xff80000020207808 */ /* 0x000fe40001000000 */
[----:B------:R-:W-:-:S02]  /*17c0*/  FMNMX R11, R29, R18, !PT ;  /* 0x000000121d0b7209 */ /* 0x000fc40007800000 */
[----:B------:R-:W-:Y:S02]  /*17d0*/  FSEL R38, R38, -INF , P2 ;  /* 0xff80000026267808 */ /* 0x000fe40001000000 */
[----:B------:R-:W-:Y:S01]  /*17e0*/  ISETP.GE.AND P2, PT, R3, R14, PT ;  /* 0x0000000e0300720c */ /* 0x000fe20003f46270 */
[----:B------:R-:W-:Y:S01]  /*17f0*/  VIADD R14, R12, 0x29 ;  /* 0x000000290c0e7836 */ /* 0x000fe20000000000 */
[----:B------:R-:W-:Y:S02]  /*1800*/  FSEL R33, R33, -INF , P4 ;  /* 0xff80000021217808 */ /* 0x000fe40002000000 */
[----:B------:R-:W-:Y:S02]  /*1810*/  FMNMX R18, R32, R11, !PT ;  /* 0x0000000b20127209 */ /* 0x000fe40007800000 */
[----:B------:R-:W-:Y:S02]  /*1820*/  FSEL R39, R39, -INF , P4 ;  /* 0xff80000027277808 */ /* 0x000fe40002000000 */
[----:B------:R-:W-:Y:S01]  /*1830*/  ISETP.GE.AND P4, PT, R3, R14, PT ;  /* 0x0000000e0300720c */ /* 0x000fe20003f86270 */
[----:B------:R-:W-:Y:S01]  /*1840*/  VIADD R14, R12, 0x38 ;  /* 0x000000380c0e7836 */ /* 0x000fe20000000000 */
[----:B------:R-:W-:-:S02]  /*1850*/  FSEL R36, R36, -INF , P3 ;  /* 0xff80000024247808 */ /* 0x000fc40001800000 */
[----:B------:R-:W-:Y:S02]  /*1860*/  FMNMX R11, R33, R18, !PT ;  /* 0x00000012210b7209 */ /* 0x000fe40007800000 */
[----:B------:R-:W-:Y:S02]  /*1870*/  FSEL R37, R37, -INF , P1 ;  /* 0xff80000025257808 */ /* 0x000fe40000800000 */
[----:B------:R-:W-:Y:S01]  /*1880*/  FMNMX R18, R36, R11, !PT ;  /* 0x0000000b24127209 */ /* 0x000fe20007800000 */
[C---:B------:R-:W-:Y:S01]  /*1890*/  VIADD R11, R3.reuse, 0x8 ;  /* 0x00000008030b7836 */ /* 0x040fe20000000000 */
[----:B------:R-:W-:Y:S02]  /*18a0*/  FSEL R42, R42, -INF , P3 ;  /* 0xff8000002a2a7808 */ /* 0x000fe40001800000 */
[----:B------:R-:W-:Y:S01]  /*18b0*/  ISETP.GE.AND P3, PT, R3, R14, PT ;  /* 0x0000000e0300720c */ /* 0x000fe20003f66270 */
[----:B------:R-:W-:Y:S01]  /*18c0*/  VIADD R14, R12, 0x39 ;  /* 0x000000390c0e7836 */ /* 0x000fe20000000000 */
[----:B------:R-:W-:-:S02]  /*18d0*/  FSEL R40, R40, -INF , P6 ;  /* 0xff80000028287808 */ /* 0x000fc40003000000 */
[----:B------:R-:W-:Y:S02]  /*18e0*/  FMNMX R15, R37, R18, !PT ;  /* 0x00000012250f7209 */ /* 0x000fe40007800000 */
[----:B------:R-:W-:Y:S02]  /*18f0*/  FSEL R43, R43, -INF , P1 ;  /* 0xff8000002b2b7808 */ /* 0x000fe40000800000 */
[----:B------:R-:W-:Y:S01]  /*1900*/  ISETP.GE.AND P1, PT, R3, R14, PT ;  /* 0x0000000e0300720c */ /* 0x000fe20003f26270 */
[----:B------:R-:W-:Y:S01]  /*1910*/  VIADD R14, R12, 0x30 ;  /* 0x000000300c0e7836 */ /* 0x000fe20000000000 */
[----:B------:R-:W-:Y:S02]  /*1920*/  FSEL R41, R41, -INF , P5 ;  /* 0xff80000029297808 */ /* 0x000fe40002800000 */
[----:B------:R-:W-:Y:S02]  /*1930*/  FMNMX R18, R40, R15, !PT ;  /* 0x0000000f28127209 */ /* 0x000fe40007800000 */
[----:B------:R-:W-:-:S02]  /*1940*/  FSEL R52, R52, -INF , P3 ;  /* 0xff80000034347808 */ /* 0x000fc40001800000 */
[----:B------:R-:W-:Y:S02]  /*1950*/  ISETP.GE.AND P3, PT, R11, R12, PT ;  /* 0x0000000c0b00720c */ /* 0x000fe40003f66270 */
[----:B------:R-:W-:Y:S02]  /*1960*/  FSEL R44, R44, -INF , P2 ;  /* 0xff8000002c2c7808 */ /* 0x000fe40001000000 */
[----:B------:R-:W-:Y:S02]  /*1970*/  FMNMX R15, R41, R18, !PT ;  /* 0x00000012290f7209 */ /* 0x000fe40007800000 */
[----:B------:R-:W-:Y:S02]  /*1980*/  FSEL R53, R53, -INF , P1 ;  /* 0xff80000035357808 */ /* 0x000fe40000800000 */
[----:B------:R-:W-:Y:S01]  /*1990*/  ISETP.GE.AND P1, PT, R3, R14, PT ;  /* 0x0000000e0300720c */ /* 0x000fe20003f26270 */
[----:B------:R-:W-:Y:S01]  /*19a0*/  VIADD R14, R12, 0x31 ;  /* 0x000000310c0e7836 */ /* 0x000fe20000000000 */
[----:B------:R-:W-:-:S02]  /*19b0*/  FSEL R26, R26, -INF , P3 ;  /* 0xff8000001a1a7808 */ /* 0x000fc40001800000 */
[----:B------:R-:W-:Y:S02]  /*19c0*/  ISETP.GT.AND P3, PT, R11, R12, PT ;  /* 0x0000000c0b00720c */ /* 0x000fe40003f64270 */
[----:B------:R-:W-:Y:S02]  /*19d0*/  FSEL R45, R45, -INF , P4 ;  /* 0xff8000002d2d7808 */ /* 0x000fe40002000000 */
[----:B------:R-:W-:Y:S02]  /*19e0*/  FMNMX R18, R44, R15, !PT ;  /* 0x0000000f2c127209 */ /* 0x000fe40007800000 */
[----:B------:R-:W-:Y:S02]  /*19f0*/  FSEL R27, R27, -INF , P3 ;  /* 0xff8000001b1b7808 */ /* 0x000fe40001800000 */
[----:B------:R-:W-:Y:S02]  /*1a00*/  ISETP.GE.AND P3, PT, R3, R14, PT ;  /* 0x0000000e0300720c */ /* 0x000fe40003f66270 */
[----:B------:R-:W-:-:S02]  /*1a10*/  FSEL R48, R48, -INF , P1 ;  /* 0xff80000030307808 */ /* 0x000fc40000800000 */
[----:B------:R-:W-:Y:S02]  /*1a20*/  FMNMX R15, R45, R18, !PT ;  /* 0x000000122d0f7209 */ /* 0x000fe40007800000 */
[----:B------:R-:W-:Y:S02]  /*1a30*/  FSEL R49, R49, -INF , P3 ;  /* 0xff80000031317808 */ /* 0x000fe40001800000 */
[----:B------:R-:W-:Y:S02]  /*1a40*/  FMNMX R14, R48, R15, !PT ;  /* 0x0000000f300e7209 */ /* 0x000fe40007800000 */
[----:B------:R-:W-:Y:S02]  /*1a50*/  FSEL R46, R46, -INF , P6 ;  /* 0xff8000002e2e7808 */ /* 0x000fe40003000000 */
[----:B------:R-:W-:Y:S02]  /*1a60*/  FMNMX R15, R49, R14, !PT ;  /* 0x0000000e310f7209 */ /* 0x000fe40007800000 */
[----:B------:R-:W-:-:S02]  /*1a70*/  FSEL R47, R47, -INF , P5 ;  /* 0xff8000002f2f7808 */ /* 0x000fc40002800000 */
[----:B------:R-:W-:Y:S02]  /*1a80*/  FMNMX R14, R52, R15, !PT ;  /* 0x0000000f340e7209 */ /* 0x000fe40007800000 */
[----:B------:R-:W-:Y:S02]  /*1a90*/  FSEL R50, R50, -INF , P2 ;  /* 0xff80000032327808 */ /* 0x000fe40001000000 */
[----:B------:R-:W-:Y:S02]  /*1aa0*/  FMNMX R15, R53, R14, !PT ;  /* 0x0000000e350f7209 */ /* 0x000fe40007800000 */
[----:B------:R-:W-:Y:S02]  /*1ab0*/  FSEL R51, R51, -INF , P4 ;  /* 0xff80000033337808 */ /* 0x000fe40002000000 */
[----:B------:R-:W-:Y:S01]  /*1ac0*/  FSEL R54, R54, -INF , P1 ;  /* 0xff80000036367808 */ /* 0x000fe20000800000 */
[----:B------:R-:W1:Y:S01]  /*1ad0*/  SHFL.BFLY PT, R14, R15, 0x1, 0x1f ;  /* 0x0c201f000f0e7f89 */ /* 0x000e6200000e0000 */
[----:B------:R-:W-:-:S02]  /*1ae0*/  FSEL R55, R55, -INF , P3 ;  /* 0xff80000037377808 */ /* 0x000fc40001800000 */
[----:B-1----:R-:W-:-:S05]  /*1af0*/  FMNMX R17, R15, R14, !PT ;  /* 0x0000000e0f117209 */ /* 0x002fca0007800000 */
[----:B------:R-:W1:Y:S02]  /*1b00*/  SHFL.BFLY PT, R18, R17, 0x2, 0x1f ;  /* 0x0c401f0011127f89 */ /* 0x000e6400000e0000 */
[----:B-1----:R-:W-:-:S04]  /*1b10*/  FMNMX R18, R17, R18, !PT ;  /* 0x0000001211127209 */ /* 0x002fc80007800000 */
[----:B------:R-:W-:-:S04]  /*1b20*/  FSETP.NEU.AND P0, PT, R18, -INF , PT ;  /* 0xff8000001200780b */ /* 0x000fc80003f0d000 */
[----:B------:R-:W-:Y:S02]  /*1b30*/  FSEL R19, R18, RZ, P0 ;  /* 0x000000ff12137208 */ /* 0x000fe40000000000 */
[----:B------:R-:W-:Y:S02]  /*1b40*/  ISETP.NE.AND P0, PT, R13, RZ, PT ;  /* 0x000000ff0d00720c */ /* 0x000fe40003f05270 */
[----:B------:R-:W-:Y:S01]  /*1b50*/  FMNMX R13, R26, R27, !PT ;  /* 0x0000001b1a0d7209 */ /* 0x000fe20007800000 */
[----:B------:R-:W-:-:S03]  /*1b60*/  FMUL R15, R19, UR6 ;  /* 0x00000006130f7c20 */ /* 0x000fc60008400000 */
[----:B------:R-:W-:Y:S01]  /*1b70*/  FMNMX R14, R30, R13, !PT ;  /* 0x0000000d1e0e7209 */ /* 0x000fe20007800000 */
[--C-:B------:R-:W-:Y:S01]  /*1b80*/  FFMA R24, R24, UR6, -R15.reuse ;  /* 0x0000000618187c23 */ /* 0x100fe2000800080f */
[--C-:B------:R-:W-:Y:S01]  /*1b90*/  FFMA R25, R25, UR6, -R15.reuse ;  /* 0x0000000619197c23 */ /* 0x100fe2000800080f */
[--C-:B------:R-:W-:Y:S01]  /*1ba0*/  FFMA R36, R36, UR6, -R15.reuse ;  /* 0x0000000624247c23 */ /* 0x100fe2000800080f */
[----:B------:R-:W-:Y:S01]  /*1bb0*/  FMNMX R13, R31, R14, !PT ;  /* 0x0000000e1f0d7209 */ /* 0x000fe20007800000 */
[--C-:B------:R-:W-:Y:S01]  /*1bc0*/  FFMA R21, R28, UR6, -R15.reuse ;  /* 0x000000061c157c23 */ /* 0x100fe2000800080f */
[----:B------:R-:W-:Y:S01]  /*1bd0*/  FSETP.GEU.AND P5, PT, R24, -126, PT ;  /* 0xc2fc00001800780b */ /* 0x000fe20003fae000 */
        /* <DEDUP_REMOVED lines=12> */
[----:B------:R-:W-:Y:S01]  /*1ca0*/  @!P5 FMUL R24, R24, 0.5 ;  /* 0x3f0000001818d820 */ /* 0x000fe20000400000 */
[----:B------:R-:W-:Y:S01]  /*1cb0*/  FMNMX R13, R39, R14, !PT ;  /* 0x0000000e270d7209 */ /* 0x000fe20007800000 */
[--C-:B------:R-:W-:Y:S01]  /*1cc0*/  FFMA R29, R44, UR6, -R15.reuse ;  /* 0x000000062c1d7c23 */ /* 0x100fe2000800080f */
[----:B------:R-:W-:Y:S01]  /*1cd0*/  FSETP.GEU.AND P3, PT, R28, -126, PT ;  /* 0xc2fc00001c00780b */ /* 0x000fe20003f6e000 */
[----:B------:R-:W-:Y:S01]  /*1ce0*/  @!P2 FMUL R25, R25, 0.5 ;  /* 0x3f0000001919a820 */ /* 0x000fe20000400000 */
[----:B------:R-:W-:Y:S01]  /*1cf0*/  FMNMX R14, R42, R13, !PT ;  /* 0x0000000d2a0e7209 */ /* 0x000fe20007800000 */
[----:B------:R-:W1:Y:S01]  /*1d00*/  MUFU.EX2 R24, R24 ;  /* 0x0000001800187308 */ /* 0x000e620000000800 */
[----:B------:R-:W-:Y:S01]  /*1d10*/  FSETP.GEU.AND P1, PT, R33, -126, PT ;  /* 0xc2fc00002100780b */ /* 0x000fe20003f2e000 */
[----:B------:R-:W-:Y:S01]  /*1d20*/  @!P6 FMUL R21, R21, 0.5 ;  /* 0x3f0000001515e820 */ /* 0x000fe20000400000 */
[----:B------:R-:W-:Y:S01]  /*1d30*/  FMNMX R13, R43, R14, !PT ;  /* 0x0000000e2b0d7209 */ /* 0x000fe20007800000 */
[----:B------:R-:W-:-:S02]  /*1d40*/  FFMA R52, R52, UR6, -R15 ;  /* 0x0000000634347c23 */ /* 0x000fc4000800080f */
[----:B------:R-:W-:Y:S01]  /*1d50*/  @!P4 FMUL R17, R17, 0.5 ;  /* 0x3f0000001111c820 */ /* 0x000fe20000400000 */
[----:B------:R-:W-:-:S03]  /*1d60*/  FMNMX R14, R46, R13, !PT ;  /* 0x0000000d2e0e7209 */ /* 0x000fc60007800000 */
[----:B------:R-:W-:Y:S01]  /*1d70*/  @!P3 FMUL R28, R28, 0.5 ;  /* 0x3f0000001c1cb820 */ /* 0x000fe20000400000 */
[----:B------:R-:W-:Y:S01]  /*1d80*/  FMNMX R13, R47, R14, !PT ;  /* 0x0000000e2f0d7209 */ /* 0x000fe20007800000 */
[----:B------:R-:W2:Y:S02]  /*1d90*/  MUFU.EX2 R17, R17 ;  /* 0x0000001100117308 */ /* 0x000ea40000000800 */
[----:B------:R-:W-:Y:S01]  /*1da0*/  @!P1 FMUL R33, R33, 0.5 ;  /* 0x3f00000021219820 */ /* 0x000fe20000400000 */
[----:B------:R-:W-:Y:S01]  /*1db0*/  FMNMX R14, R50, R13, !PT ;  /* 0x0000000d320e7209 */ /* 0x000fe20007800000 */
[----:B-1----:R-:W-:Y:S01]  /*1dc0*/  @!P5 FMUL R24, R24, R24 ;  /* 0x000000181818d220 */ /* 0x002fe20000400000 */
[----:B------:R-:W-:Y:S02]  /*1dd0*/  FSETP.GEU.AND P5, PT, R36, -126, PT ;  /* 0xc2fc00002400780b */ /* 0x000fe40003fae000 */
[----:B------:R-:W-:Y:S01]  /*1de0*/  FMNMX R13, R51, R14, !PT ;  /* 0x0000000e330d7209 */ /* 0x000fe20007800000 */
[----:B------:R-:W1:Y:S03]  /*1df0*/  MUFU.EX2 R28, R28 ;  /* 0x0000001c001c7308 */ /* 0x000e660000000800 */
[----:B------:R-:W-:-:S04]  /*1e00*/  FMNMX R14, R54, R13, !PT ;  /* 0x0000000d360e7209 */ /* 0x000fc80007800000 */
[----:B------:R-:W-:Y:S01]  /*1e10*/  FMNMX R19, R55, R14, !PT ;  /* 0x0000000e37137209 */ /* 0x000fe20007800000 */
[----:B------:R3:W4:Y:S01]  /*1e20*/  MUFU.EX2 R13, R25 ;  /* 0x00000019000d7308 */ /* 0x0007220000000800 */
[----:B--2---:R-:W-:Y:S01]  /*1e30*/  @!P4 FMUL R17, R17, R17 ;  /* 0x000000111111c220 */ /* 0x004fe20000400000 */
[----:B------:R-:W-:Y:S01]  /*1e40*/  @!P5 FMUL R36, R36, 0.5 ;  /* 0x3f0000002424d820 */ /* 0x000fe20000400000 */
[----:B------:R-:W-:Y:S01]  /*1e50*/  FSETP.GEU.AND P4, PT, R41, -126, PT ;  /* 0xc2fc00002900780b */ /* 0x000fe20003f8e000 */
[----:B------:R-:W2:Y:S04]  /*1e60*/  SHFL.BFLY PT, R22, R19, 0x1, 0x1f ;  /* 0x0c201f0013167f89 */ /* 0x000ea800000e0000 */
[----:B------:R-:W5:Y:S01]  /*1e70*/  MUFU.EX2 R14, R21 ;  /* 0x00000015000e7308 */ /* 0x000f620000000800 */
[--C-:B---3--:R-:W-:Y:S01]  /*1e80*/  FFMA R25, R40, UR6, -R15.reuse ;  /* 0x0000000628197c23 */ /* 0x108fe2000800080f */
[----:B------:R-:W-:Y:S01]  /*1e90*/  FFMA R40, R49, UR6, -R15 ;  /* 0x0000000631287c23 */ /* 0x000fe2000800080f */
[----:B-1----:R-:W-:Y:S01]  /*1ea0*/  @!P3 FMUL R28, R28, R28 ;  /* 0x0000001c1c1cb220 */ /* 0x002fe20000400000 */
[----:B------:R-:W-:-:S04]  /*1eb0*/  FSETP.GEU.AND P3, PT, R29, -126, PT ;  /* 0xc2fc00001d00780b */ /* 0x000fc80003f6e000 */
[----:B------:R1:W3:Y:S01]  /*1ec0*/  MUFU.EX2 R21, R33 ;  /* 0x0000002100157308 */ /* 0x0002e20000000800 */
[----:B----4-:R-:W-:Y:S01]  /*1ed0*/  @!P2 FMUL R13, R13, R13 ;  /* 0x0000000d0d0da220 */ /* 0x010fe20000400000 */
[----:B------:R-:W-:Y:S01]  /*1ee0*/  FSETP.GEU.AND P2, PT, R23, -126, PT ;  /* 0xc2fc00001700780b */ /* 0x000fe20003f4e000 */
[----:B------:R-:W-:Y:S01]  /*1ef0*/  @!P4 FMUL R41, R41, 0.5 ;  /* 0x3f0000002929c820 */ /* 0x000fe20000400000 */
[----:B-1----:R-:W-:Y:S01]  /*1f00*/  FFMA R33, R48, UR6, -R15 ;  /* 0x0000000630217c23 */ /* 0x002fe2000800080f */
[----:B-----5:R-:W-:Y:S01]  /*1f10*/  @!P6 FMUL R14, R14, R14 ;  /* 0x0000000e0e0ee220 */ /* 0x020fe20000400000 */
[----:B------:R-:W-:-:S03]  /*1f20*/  FSETP.GEU.AND P6, PT, R25, -126, PT ;  /* 0xc2fc00001900780b */ /* 0x000fc60003fce000 */
[----:B------:R-:W-:Y:S01]  /*1f30*/  @!P3 FMUL R29, R29, 0.5 ;  /* 0x3f0000001d1db820 */ /* 0x000fe20000400000 */
[----:B--2---:R-:W-:Y:S01]  /*1f40*/  FMNMX R19, R19, R22, !PT ;  /* 0x0000001613137209 */ /* 0x004fe20007800000 */
[----:B------:R-:W-:-:S04]  /*1f50*/  FFMA R15, R53, UR6, -R15 ;  /* 0x00000006350f7c23 */ /* 0x000fc8000800080f */
[----:B------:R-:W-:Y:S01]  /*1f60*/  @!P2 FMUL R23, R23, 0.5 ;  /* 0x3f0000001717a820 */ /* 0x000fe20000400000 */
[----:B------:R-:W1:Y:S01]  /*1f70*/  MUFU.EX2 R22, R36 ;  /* 0x0000002400167308 */ /* 0x000e620000000800 */
[----:B---3--:R-:W-:Y:S01]  /*1f80*/  @!P1 FMUL R21, R21, R21 ;  /* 0x0000001515159220 */ /* 0x008fe20000400000 */
[----:B------:R-:W2:Y:S01]  /*1f90*/  SHFL.BFLY PT, R32, R19, 0x2, 0x1f ;  /* 0x0c401f0013207f89 */ /* 0x000ea200000e0000 */
[----:B------:R-:W-:-:S05]  /*1fa0*/  FSETP.GEU.AND P1, PT, R45, -126, PT ;  /* 0xc2fc00002d00780b */ /* 0x000fca0003f2e000 */
[----:B------:R-:W3:Y:S01]  /*1fb0*/  MUFU.EX2 R23, R23 ;  /* 0x0000001700177308 */ /* 0x000ee20000000800 */
[----:B------:R-:W-:-:S07]  /*1fc0*/  @!P6 FMUL R25, R25, 0.5 ;  /* 0x3f0000001919e820 */ /* 0x000fce0000400000 */
[----:B------:R-:W-:Y:S01]  /*1fd0*/  @!P1 FMUL R45, R45, 0.5 ;  /* 0x3f0000002d2d9820 */ /* 0x000fe20000400000 */
[----:B-1----:R-:W-:Y:S01]  /*1fe0*/  @!P5 FMUL R22, R22, R22 ;  /* 0x000000161616d220 */ /* 0x002fe20000400000 */
[----:B------:R-:W1:Y:S01]  /*1ff0*/  MUFU.EX2 R25, R25 ;  /* 0x0000001900197308 */ /* 0x000e620000000800 */
[----:B---3--:R-:W-:Y:S01]  /*2000*/  @!P2 FMUL R23, R23, R23 ;  /* 0x000000171717a220 */ /* 0x008fe20000400000 */
[----:B--2---:R-:W-:-:S06]  /*2010*/  FMNMX R19, R19, R32, !PT ;  /* 0x0000002013137209 */ /* 0x004fcc0007800000 */
[----:B------:R-:W2:Y:S01]  /*2020*/  MUFU.EX2 R36, R45 ;  /* 0x0000002d00247308 */ /* 0x000ea20000000800 */
[----:B------:R-:W-:Y:S02]  /*2030*/  FSETP.GEU.AND P2, PT, R33, -126, PT ;  /* 0xc2fc00002100780b */ /* 0x000fe40003f4e000 */
[----:B------:R-:W-:-:S04]  /*2040*/  FSETP.NEU.AND P5, PT, R19, -INF , PT ;  /* 0xff8000001300780b */ /* 0x000fc80003fad000 */
[----:B------:R-:W-:Y:S01]  /*2050*/  FSEL R37, R19, RZ, P5 ;  /* 0x000000ff13257208 */ /* 0x000fe20002800000 */
[----:B------:R3:W4:Y:S01]  /*2060*/  MUFU.EX2 R32, R41 ;  /* 0x0000002900207308 */ /* 0x0007220000000800 */
[----:B------:R-:W-:Y:S01]  /*2070*/  FSETP.GEU.AND P5, PT, R40, -126, PT ;  /* 0xc2fc00002800780b */ /* 0x000fe20003fae000 */
[----:B-1----:R-:W-:Y:S01]  /*2080*/  @!P6 FMUL R25, R25, R25 ;  /* 0x000000191919e220 */ /* 0x002fe20000400000 */
[----:B------:R-:W-:Y:S01]  /*2090*/  FSETP.GEU.AND P6, PT, R52, -126, PT ;  /* 0xc2fc00003400780b */ /* 0x000fe20003fce000 */
[----:B------:R-:W-:Y:S02]  /*20a0*/  FMUL R49, R37, UR6 ;  /* 0x0000000625317c20 */ /* 0x000fe40008400000 */
[----:B------:R-:W-:Y:S02]  /*20b0*/  @!P2 FMUL R33, R33, 0.5 ;  /* 0x3f0000002121a820 */ /* 0x000fe40000400000 */
[----:B------:R-:W1:Y:S01]  /*20c0*/  MUFU.EX2 R29, R29 ;  /* 0x0000001d001d7308 */ /* 0x000e620000000800 */
[--C-:B------:R-:W-:Y:S01]  /*20d0*/  FFMA R48, R27, UR6, -R49.reuse ;  /* 0x000000061b307c23 */ /* 0x100fe20008000831 */
[--C-:B------:R-:W-:Y:S01]  /*20e0*/  FFMA R30, R30, UR6, -R49.reuse ;  /* 0x000000061e1e7c23 */ /* 0x100fe20008000831 */
[--C-:B---3--:R-:W-:Y:S01]  /*20f0*/  FFMA R41, R31, UR6, -R49.reuse ;  /* 0x000000061f297c23 */ /* 0x108fe20008000831 */
[--C-:B------:R-:W-:Y:S01]  /*2100*/  FFMA R26, R26, UR6, -R49.reuse ;  /* 0x000000061a1a7c23 */ /* 0x100fe20008000831 */
[----:B--2---:R-:W-:Y:S01]  /*2110*/  @!P1 FMUL R36, R36, R36 ;  /* 0x0000002424249220 */ /* 0x004fe20000400000 */
[----:B------:R-:W-:Y:S01]  /*2120*/  @!P5 FMUL R40, R40, 0.5 ;  /* 0x3f0000002828d820 */ /* 0x000fe20000400000 */
[----:B------:R-:W-:Y:S01]  /*2130*/  FSETP.GEU.AND P1, PT, R48, -126, PT ;  /* 0xc2fc00003000780b */ /* 0x000fe20003f2e000 */
[----:B------:R-:W2:Y:S01]  /*2140*/  MUFU.EX2 R33, R33 ;  /* 0x0000002100217308 */ /* 0x000ea20000000800 */
[----:B----4-:R-:W-:Y:S01]  /*2150*/  @!P4 FMUL R32, R32, R32 ;  /* 0x000000202020c220 */ /* 0x010fe20000400000 */
[----:B------:R-:W-:Y:S01]  /*2160*/  FSETP.GEU.AND P4, PT, R15, -126, PT ;  /* 0xc2fc00000f00780b */ /* 0x000fe20003f8e000 */
[----:B------:R-:W-:Y:S01]  /*2170*/  @!P6 FMUL R52, R52, 0.5 ;  /* 0x3f0000003434e820 */ /* 0x000fe20000400000 */
[--C-:B------:R-:W-:Y:S01]  /*2180*/  FFMA R56, R42, UR6, -R49.reuse ;  /* 0x000000062a387c23 */ /* 0x100fe20008000831 */
[--C-:B------:R-:W-:Y:S01]  /*2190*/  FFMA R34, R34, UR6, -R49.reuse ;  /* 0x0000000622227c23 */ /* 0x100fe20008000831 */
[--C-:B------:R-:W-:Y:S01]  /*21a0*/  FFMA R38, R38, UR6, -R49.reuse ;  /* 0x0000000626267c23 */ /* 0x100fe20008000831 */
[--C-:B------:R-:W-:Y:S01]  /*21b0*/  FFMA R45, R51, UR6, -R49.reuse ;  /* 0x00000006332d7c23 */ /* 0x100fe20008000831 */
[----:B------:R-:W3:Y:S01]  /*21c0*/  MUFU.EX2 R40, R40 ;  /* 0x0000002800287308 */ /* 0x000ee20000000800 */
[----:B-1----:R-:W-:Y:S01]  /*21d0*/  @!P3 FMUL R29, R29, R29 ;  /* 0x0000001d1d1db220 */ /* 0x002fe20000400000 */
[----:B------:R-:W-:Y:S01]  /*21e0*/  FSETP.GEU.AND P3, PT, R26, -126, PT ;  /* 0xc2fc00001a00780b */ /* 0x000fe20003f6e000 */
[----:B------:R-:W-:Y:S01]  /*21f0*/  FFMA R58, R54, UR6, -R49 ;  /* 0x00000006363a7c23 */ /* 0x000fe20008000831 */
[----:B------:R-:W-:-:S03]  /*2200*/  @!P1 FMUL R48, R48, 0.5 ;  /* 0x3f00000030309820 */ /* 0x000fc60000400000 */
[----:B------:R-:W-:Y:S01]  /*2210*/  @!P4 FMUL R15, R15, 0.5 ;  /* 0x3f0000000f0fc820 */ /* 0x000fe20000400000 */
[----:B------:R-:W1:Y:S01]  /*2220*/  MUFU.EX2 R27, R52 ;  /* 0x00000034001b7308 */ /* 0x000e620000000800 */
[----:B--2---:R-:W-:Y:S01]  /*2230*/  @!P2 FMUL R33, R33, R33 ;  /* 0x000000212121a220 */ /* 0x004fe20000400000 */
[----:B------:R-:W-:-:S05]  /*2240*/  FSETP.GEU.AND P2, PT, R30, -126, PT ;  /* 0xc2fc00001e00780b */ /* 0x000fca0003f4e000 */
[----:B------:R-:W-:Y:S01]  /*2250*/  @!P3 FMUL R26, R26, 0.5 ;  /* 0x3f0000001a1ab820 */ /* 0x000fe20000400000 */
[----:B------:R2:W4:Y:S01]  /*2260*/  MUFU.EX2 R44, R15 ;  /* 0x0000000f002c7308 */ /* 0x0005220000000800 */
[----:B---3--:R-:W-:Y:S01]  /*2270*/  @!P5 FMUL R40, R40, R40 ;  /* 0x000000282828d220 */ /* 0x008fe20000400000 */
[----:B------:R-:W-:-:S05]  /*2280*/  FSETP.GEU.AND P5, PT, R41, -126, PT ;  /* 0xc2fc00002900780b */ /* 0x000fca0003fae000 */
[----:B------:R-:W-:Y:S01]  /*2290*/  @!P2 FMUL R30, R30, 0.5 ;  /* 0x3f0000001e1ea820 */ /* 0x000fe20000400000 */
[----:B------:R-:W3:Y:S01]  /*22a0*/  MUFU.EX2 R48, R48 ;  /* 0x0000003000307308 */ /* 0x000ee20000000800 */
[----:B--2---:R-:W-:Y:S01]  /*22b0*/  FFMA R15, R35, UR6, -R49 ;  /* 0x00000006230f7c23 */ /* 0x004fe20008000831 */
[----:B-1----:R-:W-:Y:S01]  /*22c0*/  @!P6 FMUL R27, R27, R27 ;  /* 0x0000001b1b1be220 */ /* 0x002fe20000400000 */
[----:B------:R-:W-:-:S03]  /*22d0*/  FSETP.GEU.AND P6, PT, R34, -126, PT ;  /* 0xc2fc00002200780b */ /* 0x000fc60003fce000 */
[----:B------:R-:W-:Y:S01]  /*22e0*/  FADD R51, R22, R27 ;  /* 0x0000001b16337221 */ /* 0x000fe20000000000 */
[----:B------:R-:W-:Y:S01]  /*22f0*/  @!P5 FMUL R41, R41, 0.5 ;  /* 0x3f0000002929d820 */ /* 0x000fe20000400000 */
[----:B------:R1:W2:Y:S01]  /*2300*/  MUFU.EX2 R35, R30 ;  /* 0x0000001e00237308 */ /* 0x0002a20000000800 */
[----:B----4-:R-:W-:Y:S01]  /*2310*/  @!P4 FMUL R44, R44, R44 ;  /* 0x0000002c2c2cc220 */ /* 0x010fe20000400000 */
[----:B------:R-:W-:-:S03]  /*2320*/  FSETP.GEU.AND P4, PT, R15, -126, PT ;  /* 0xc2fc00000f00780b */ /* 0x000fc60003f8e000 */
[----:B------:R-:W-:-:S03]  /*2330*/  FADD R53, R23, R44 ;  /* 0x0000002c17357221 */ /* 0x000fc60000000000 */
[----:B------:R4:W5:Y:S01]  /*2340*/  MUFU.EX2 R52, R41 ;  /* 0x0000002900347308 */ /* 0x0009620000000800 */
[----:B---3--:R-:W-:Y:S01]  /*2350*/  @!P1 FMUL R48, R48, R48 ;  /* 0x0000003030309220 */ /* 0x008fe20000400000 */
[----:B------:R-:W-:Y:S01]  /*2360*/  @!P6 FMUL R34, R34, 0.5 ;  /* 0x3f0000002222e820 */ /* 0x000fe20000400000 */
[----:B-1----:R-:W-:-:S04]  /*2370*/  FFMA R30, R46, UR6, -R49 ;  /* 0x000000062e1e7c23 */ /* 0x002fc80008000831 */
[----:B------:R-:W-:Y:S01]  /*2380*/  @!P4 FMUL R15, R15, 0.5 ;  /* 0x3f0000000f0fc820 */ /* 0x000fe20000400000 */
[----:B------:R1:W3:Y:S01]  /*2390*/  MUFU.EX2 R31, R26 ;  /* 0x0000001a001f7308 */ /* 0x0002e20000000800 */
[--C-:B----4-:R-:W-:Y:S01]  /*23a0*/  FFMA R41, R43, UR6, -R49.reuse ;  /* 0x000000062b297c23 */ /* 0x110fe20008000831 */
[----:B--2---:R-:W-:Y:S01]  /*23b0*/  @!P2 FMUL R35, R35, R35 ;  /* 0x000000232323a220 */ /* 0x004fe20000400000 */
[----:B------:R-:W-:Y:S01]  /*23c0*/  FSETP.GEU.AND P2, PT, R56, -126, PT ;  /* 0xc2fc00003800780b */ /* 0x000fe20003f4e000 */
[----:B------:R-:W-:Y:S01]  /*23d0*/  FFMA R43, R47, UR6, -R49 ;  /* 0x000000062f2b7c23 */ /* 0x000fe20008000831 */
[----:B------:R-:W-:Y:S01]  /*23e0*/  FADD R47, R28, R33 ;  /* 0x000000211c2f7221 */ /* 0x000fe20000000000 */
[----:B------:R-:W-:Y:S02]  /*23f0*/  F2FP.F16.F32.PACK_AB R28, R21, R28 ;  /* 0x0000001c151c723e */ /* 0x000fe400000000ff */
[----:B------:R2:W4:Y:S01]  /*2400*/  MUFU.EX2 R42, R15 ;  /* 0x0000000f002a7308 */ /* 0x0005220000000800 */
[----:B-1----:R-:W-:Y:S01]  /*2410*/  FFMA R26, R39, UR6, -R49 ;  /* 0x00000006271a7c23 */ /* 0x002fe20008000831 */
[----:B-----5:R-:W-:Y:S01]  /*2420*/  @!P5 FMUL R52, R52, R52 ;  /* 0x000000343434d220 */ /* 0x020fe20000400000 */
[----:B------:R-:W-:-:S03]  /*2430*/  FSETP.GEU.AND P5, PT, R41, -126, PT ;  /* 0xc2fc00002900780b */ /* 0x000fc60003fae000 */
[----:B------:R-:W-:Y:S02]  /*2440*/  FSETP.GEU.AND P1, PT, R26, -126, PT ;  /* 0xc2fc00001a00780b */ /* 0x000fe40003f2e000 */
[----:B------:R-:W-:Y:S01]  /*2450*/  @!P2 FMUL R56, R56, 0.5 ;  /* 0x3f0000003838a820 */ /* 0x000fe20000400000 */
[----:B---3--:R-:W-:Y:S01]  /*2460*/  @!P3 FMUL R31, R31, R31 ;  /* 0x0000001f1f1fb220 */ /* 0x008fe20000400000 */
[----:B------:R-:W-:Y:S01]  /*2470*/  FSETP.GEU.AND P3, PT, R38, -126, PT ;  /* 0xc2fc00002600780b */ /* 0x000fe20003f6e000 */
[----:B------:R1:W3:Y:S01]  /*2480*/  MUFU.EX2 R37, R34 ;  /* 0x0000002200257308 */ /* 0x0002e20000000800 */
[--C-:B--2---:R-:W-:Y:S01]  /*2490*/  FFMA R15, R50, UR6, -R49.reuse ;  /* 0x00000006320f7c23 */ /* 0x104fe20008000831 */
[----:B------:R-:W-:-:S03]  /*24a0*/  FFMA R49, R55, UR6, -R49 ;  /* 0x0000000637317c23 */ /* 0x000fc60008000831 */
[----:B------:R-:W-:Y:S01]  /*24b0*/  @!P5 FMUL R41, R41, 0.5 ;  /* 0x3f0000002929d820 */ /* 0x000fe20000400000 */
[----:B----4-:R-:W-:Y:S01]  /*24c0*/  @!P4 FMUL R42, R42, R42 ;  /* 0x0000002a2a2ac220 */ /* 0x010fe20000400000 */
[----:B------:R-:W-:Y:S01]  /*24d0*/  FSETP.GEU.AND P4, PT, R43, -126, PT ;  /* 0xc2fc00002b00780b */ /* 0x000fe20003f8e000 */
[----:B------:R-:W-:Y:S01]  /*24e0*/  @!P1 FMUL R26, R26, 0.5 ;  /* 0x3f0000001a1a9820 */ /* 0x000fe20000400000 */
[----:B------:R-:W2:Y:S01]  /*24f0*/  MUFU.EX2 R56, R56 ;  /* 0x0000003800387308 */ /* 0x000ea20000000800 */
[----:B-1----:R-:W-:Y:S02]  /*2500*/  FADD R34, R17, R36 ;  /* 0x0000002411227221 */ /* 0x002fe40000000000 */
[----:B------:R-:W-:Y:S02]  /*2510*/  @!P3 FMUL R38, R38, 0.5 ;  /* 0x3f0000002626b820 */ /* 0x000fe40000400000 */
[----:B------:R-:W-:-:S03]  /*2520*/  FADD R34, R34, R53 ;  /* 0x0000003522227221 */ /* 0x000fc60000000000 */
[----:B------:R1:W4:Y:S01]  /*2530*/  MUFU.EX2 R46, R26 ;  /* 0x0000001a002e7308 */ /* 0x0003220000000800 */
[----:B---3--:R-:W-:Y:S01]  /*2540*/  @!P6 FMUL R37, R37, R37 ;  /* 0x000000252525e220 */ /* 0x008fe20000400000 */
[----:B------:R-:W-:Y:S01]  /*2550*/  FSETP.GEU.AND P6, PT, R30, -126, PT ;  /* 0xc2fc00001e00780b */ /* 0x000fe20003fce000 */
[----:B------:R-:W-:-:S05]  /*2560*/  @!P4 FMUL R43, R43, 0.5 ;  /* 0x3f0000002b2bc820 */ /* 0x000fca0000400000 */
[----:B------:R-:W3:Y:S01]  /*2570*/  MUFU.EX2 R41, R41 ;  /* 0x0000002900297308 */ /* 0x000ee20000000800 */
[----:B--2---:R-:W-:Y:S01]  /*2580*/  @!P2 FMUL R56, R56, R56 ;  /* 0x000000383838a220 */ /* 0x004fe20000400000 */
[----:B------:R-:W-:Y:S01]  /*2590*/  FSETP.GEU.AND P2, PT, R58, -126, PT ;  /* 0xc2fc00003a00780b */ /* 0x000fe20003f4e000 */
[----:B-1----:R-:W-:Y:S01]  /*25a0*/  FADD R26, R24, R25 ;  /* 0x00000019181a7221 */ /* 0x002fe20000000000 */
[----:B------:R-:W-:-:S03]  /*25b0*/  F2FP.F16.F32.PACK_AB R24, R13, R24 ;  /* 0x000000180d18723e */ /* 0x000fc600000000ff */
[----:B------:R-:W-:Y:S01]  /*25c0*/  @!P6 FMUL R30, R30, 0.5 ;  /* 0x3f0000001e1ee820 */ /* 0x000fe20000400000 */
[----:B------:R1:W2:Y:S01]  /*25d0*/  MUFU.EX2 R39, R38 ;  /* 0x0000002600277308 */ /* 0x0002a20000000800 */
[----:B----4-:R-:W-:Y:S01]  /*25e0*/  @!P1 FMUL R46, R46, R46 ;  /* 0x0000002e2e2e9220 */ /* 0x010fe20000400000 */
[----:B------:R-:W-:Y:S01]  /*25f0*/  FSETP.GEU.AND P1, PT, R45, -126, PT ;  /* 0xc2fc00002d00780b */ /* 0x000fe20003f2e000 */
[----:B------:R-:W-:-:S04]  /*2600*/  FADD R26, R26, R47 ;  /* 0x0000002f1a1a7221 */ /* 0x000fc80000000000 */
[----:B------:R-:W-:Y:S01]  /*2610*/  @!P2 FMUL R58, R58, 0.5 ;  /* 0x3f0000003a3aa820 */ /* 0x000fe20000400000 */
[----:B------:R4:W5:Y:S01]  /*2620*/  MUFU.EX2 R50, R30 ;  /* 0x0000001e00327308 */ /* 0x0009620000000800 */
[----:B---3--:R-:W-:Y:S01]  /*2630*/  @!P5 FMUL R41, R41, R41 ;  /* 0x000000292929d220 */ /* 0x008fe20000400000 */
[----:B------:R-:W-:Y:S01]  /*2640*/  FSETP.GEU.AND P5, PT, R49, -126, PT ;  /* 0xc2fc00003100780b */ /* 0x000fe20003fae000 */
[----:B-1----:R-:W-:Y:S01]  /*2650*/  FADD R38, R21, R40 ;  /* 0x0000002815267221 */ /* 0x002fe20000000000 */
[----:B------:R-:W-:-:S03]  /*2660*/  SHF.L.U32 R21, RZ, 0x1f, RZ ;  /* 0x0000001fff157819 */ /* 0x000fc600000006ff */
[----:B------:R-:W-:Y:S01]  /*2670*/  @!P1 FMUL R45, R45, 0.5 ;  /* 0x3f0000002d2d9820 */ /* 0x000fe20000400000 */
[----:B------:R-:W1:Y:S01]  /*2680*/  MUFU.EX2 R43, R43 ;  /* 0x0000002b002b7308 */ /* 0x000e620000000800 */
[----:B--2---:R-:W-:Y:S01]  /*2690*/  @!P3 FMUL R39, R39, R39 ;  /* 0x000000272727b220 */ /* 0x004fe20000400000 */
[----:B------:R-:W-:Y:S01]  /*26a0*/  FSETP.GEU.AND P3, PT, R15, -126, PT ;  /* 0xc2fc00000f00780b */ /* 0x000fe20003f6e000 */
[----:B----4-:R-:W-:-:S04]  /*26b0*/  FADD R30, R14, R29 ;  /* 0x0000001d0e1e7221 */ /* 0x010fc80000000000 */
[----:B------:R-:W-:Y:S01]  /*26c0*/  @!P5 FMUL R49, R49, 0.5 ;  /* 0x3f0000003131d820 */ /* 0x000fe20000400000 */
[----:B------:R-:W2:Y:S01]  /*26d0*/  MUFU.EX2 R45, R45 ;  /* 0x0000002d002d7308 */ /* 0x000ea20000000800 */
[----:B-----5:R-:W-:Y:S01]  /*26e0*/  @!P6 FMUL R50, R50, R50 ;  /* 0x000000323232e220 */ /* 0x020fe20000400000 */
[----:B------:R-:W-:Y:S01]  /*26f0*/  FADD R51, R30, R51 ;  /* 0x000000331e337221 */ /* 0x000fe20000000000 */
[----:B------:R-:W-:Y:S02]  /*2700*/  FADD R30, R31, R56 ;  /* 0x000000381f1e7221 */ /* 0x000fe40000000000 */
[----:B------:R-:W-:Y:S01]  /*2710*/  FADD R47, R35, R50 ;  /* 0x00000032232f7221 */ /* 0x000fe20000000000 */
[----:B------:R-:W-:Y:S01]  /*2720*/  FADD R26, R26, R51 ;  /* 0x000000331a1a7221 */ /* 0x000fe20000000000 */
[----:B------:R-:W-:Y:S01]  /*2730*/  @!P3 FMUL R15, R15, 0.5 ;  /* 0x3f0000000f0fb820 */ /* 0x000fe20000400000 */
[----:B------:R-:W3:Y:S01]  /*2740*/  MUFU.EX2 R58, R58 ;  /* 0x0000003a003a7308 */ /* 0x000ee20000000800 */
[----:B-1----:R-:W-:-:S04]  /*2750*/  @!P4 FMUL R43, R43, R43 ;  /* 0x0000002b2b2bc220 */ /* 0x002fc80000400000 */
[----:B------:R-:W-:-:S03]  /*2760*/  FADD R53, R52, R43 ;  /* 0x0000002b34357221 */ /* 0x000fc60000000000 */
[----:B------:R1:W4:Y:S01]  /*2770*/  MUFU.EX2 R54, R15 ;  /* 0x0000000f00367308 */ /* 0x0003220000000800 */
[----:B--2---:R-:W-:-:S04]  /*2780*/  @!P1 FMUL R45, R45, R45 ;  /* 0x0000002d2d2d9220 */ /* 0x004fc80000400000 */
[----:B------:R-:W-:-:S03]  /*2790*/  FADD R57, R42, R45 ;  /* 0x0000002d2a397221 */ /* 0x000fc60000000000 */
[----:B------:R-:W2:Y:S01]  /*27a0*/  MUFU.EX2 R49, R49 ;  /* 0x0000003100317308 */ /* 0x000ea20000000800 */
[----:B-1----:R-:W-:Y:S01]  /*27b0*/  FADD R15, R13, R32 ;  /* 0x000000200d0f7221 */ /* 0x002fe20000000000 */
[----:B---3--:R-:W-:Y:S01]  /*27c0*/  @!P2 FMUL R58, R58, R58 ;  /* 0x0000003a3a3aa220 */ /* 0x008fe20000400000 */
[----:B------:R-:W-:Y:S02]  /*27d0*/  F2FP.F16.F32.PACK_AB R32, R32, R25 ;  /* 0x000000192020723e */ /* 0x000fe400000000ff */
[----:B------:R-:W-:Y:S01]  /*27e0*/  FADD R15, R15, R38 ;  /* 0x000000260f0f7221 */ /* 0x000fe20000000000 */
[----:B------:R-:W-:Y:S01]  /*27f0*/  FADD R60, R39, R58 ;  /* 0x0000003a273c7221 */ /* 0x000fe20000000000 */
[C---:B------:R-:W-:Y:S01]  /*2800*/  FADD R38, R48.reuse, R41 ;  /* 0x0000002930267221 */ /* 0x040fe20000000000 */
[----:B------:R-:W-:Y:S01]  /*2810*/  F2FP.F16.F32.PACK_AB R25, R48, R31 ;  /* 0x0000001f3019723e */ /* 0x000fe200000000ff */
[----:B----4-:R-:W-:Y:S01]  /*2820*/  @!P3 FMUL R54, R54, R54 ;  /* 0x000000363636b220 */ /* 0x010fe20000400000 */
[----:B------:R-:W-:Y:S01]  /*2830*/  FADD R47, R47, R60 ;  /* 0x0000003c2f2f7221 */ /* 0x000fe20000000000 */
[----:B------:R-:W-:Y:S01]  /*2840*/  FADD R38, R38, R57 ;  /* 0x0000003926267221 */ /* 0x000fe20000000000 */
[----:B------:R-:W-:Y:S01]  /*2850*/  FADD R15, R15, R34 ;  /* 0x000000220f0f7221 */ /* 0x000fe20000000000 */
[----:B------:R-:W-:Y:S01]  /*2860*/  FADD R55, R37, R54 ;  /* 0x0000003625377221 */ /* 0x000fe20000000000 */
[----:B------:R-:W-:-:S02]  /*2870*/  F2FP.F16.F32.PACK_AB R34, R36, R29 ;  /* 0x0000001d2422723e */ /* 0x000fc400000000ff */
[----:B------:R-:W-:Y:S01]  /*2880*/  FADD R15, R26, R15 ;  /* 0x0000000f1a0f7221 */ /* 0x000fe20000000000 */
[----:B--2---:R-:W-:Y:S01]  /*2890*/  @!P5 FMUL R49, R49, R49 ;  /* 0x000000313131d220 */ /* 0x004fe20000400000 */
[----:B------:R-:W-:Y:S01]  /*28a0*/  FADD R30, R30, R55 ;  /* 0x000000371e1e7221 */ /* 0x000fe20000000000 */
[----:B------:R-:W-:Y:S01]  /*28b0*/  F2FP.F16.F32.PACK_AB R26, R17, R14 ;  /* 0x0000000e111a723e */ /* 0x000fe200000000ff */
[----:B------:R-:W-:Y:S02]  /*28c0*/  IMAD.MOV.U32 R17, RZ, RZ, 0x2 ;  /* 0x00000002ff117424 */ /* 0x000fe400078e00ff */
[----:B------:R-:W-:Y:S01]  /*28d0*/  FADD R62, R46, R49 ;  /* 0x000000312e3e7221 */ /* 0x000fe20000000000 */
[----:B------:R-:W-:Y:S01]  /*28e0*/  FADD R30, R30, R47 ;  /* 0x0000002f1e1e7221 */ /* 0x000fe20000000000 */
[----:B------:R-:W-:Y:S02]  /*28f0*/  F2FP.F16.F32.PACK_AB R36, R40, R33 ;  /* 0x000000212824723e */ /* 0x000fe400000000ff */
[----:B------:R-:W-:Y:S01]  /*2900*/  FADD R53, R53, R62 ;  /* 0x0000003e35357221 */ /* 0x000fe20000000000 */
[----:B------:R-:W-:-:S02]  /*2910*/  F2FP.F16.F32.PACK_AB R29, R42, R37 ;  /* 0x000000252a1d723e */ /* 0x000fc400000000ff */
[----:B------:R-:W-:Y:S01]  /*2920*/  F2FP.F16.F32.PACK_AB R31, R46, R39 ;  /* 0x000000272e1f723e */ /* 0x000fe200000000ff */
[----:B------:R-:W-:Y:S01]  /*2930*/  FADD R53, R38, R53 ;  /* 0x0000003526357221 */ /* 0x000fe20000000000 */
[----:B------:R-:W-:Y:S02]  /*2940*/  F2FP.F16.F32.PACK_AB R38, R44, R27 ;  /* 0x0000001b2c26723e */ /* 0x000fe400000000ff */
[----:B------:R-:W-:Y:S01]  /*2950*/  F2FP.F16.F32.PACK_AB R27, R52, R35 ;  /* 0x00000023341b723e */ /* 0x000fe200000000ff */
[----:B------:R-:W-:Y:S01]  /*2960*/  FADD R13, R30, R53 ;  /* 0x000000351e0d7221 */ /* 0x000fe20000000000 */
[----:B------:R-:W-:Y:S02]  /*2970*/  F2FP.F16.F32.PACK_AB R30, R23, R22 ;  /* 0x00000016171e723e */ /* 0x000fe400000000ff */
[----:B------:R-:W-:Y:S02]  /*2980*/  F2FP.F16.F32.PACK_AB R33, R41, R56 ;  /* 0x000000382921723e */ /* 0x000fe400000000ff */
[----:B------:R-:W-:-:S02]  /*2990*/  F2FP.F16.F32.PACK_AB R35, R43, R50 ;  /* 0x000000322b23723e */ /* 0x000fc400000000ff */
[----:B------:R-:W-:Y:S02]  /*29a0*/  F2FP.F16.F32.PACK_AB R37, R45, R54 ;  /* 0x000000362d25723e */ /* 0x000fe400000000ff */
[----:B------:R-:W-:-:S07]  /*29b0*/  F2FP.F16.F32.PACK_AB R39, R49, R58 ;  /* 0x0000003a3127723e */ /* 0x000fce00000000ff */
.L_x_23:
[----:B-1----:R1:W2:Y:S02]  /*29c0*/  SYNCS.PHASECHK.TRANS64.TRYWAIT P1, [R2+URZ+0x5008], R21 ;  /* 0x00500815020075a7 */ /* 0x0022a4000802017f */
[----:B--2---:R-:W-:Y:S05]  /*29d0*/  @!P1 NANOSLEEP.SYNCS 0x989680 ;  /* 0x009896800000995d */ /* 0x004fea0003900000 */
[----:B------:R-:W2:Y:S02]  /*29e0*/  @!P1 SYNCS.PHASECHK.TRANS64 P1, [R2+URZ+0x5008], R21 ;  /* 0x00500815020095a7 */ /* 0x000ea4000802007f */
[----:B--2---:R-:W-:Y:S05]  /*29f0*/  @!P1 BRA `(.L_x_23) ;  /* 0xfffffffc00f09947 */ /* 0x004fea000383ffff */
[----:B------:R-:W-:Y:S01]  /*2a00*/  UIADD3 UR6, UR14, 0x100, URZ ;  /* 0x000001000e067890 */ /* 0x000fe2000fffe03f */
[----:B------:R-:W-:Y:S01]  /*2a10*/  WARPGROUP.ARRIVE ;  /* 0x00000000000079c5 */ /* 0x000fe20000000000 */
[----:B------:R-:W-:Y:S01]  /*2a20*/  UMOV UR7, 0x80000020 ;  /* 0x8000002000077882 */ /* 0x000fe20000000000 */
[----:B------:R-:W-:Y:S01]  /*2a30*/  ISETP.GE.AND P1, PT, R20, 0x3, PT ;  /* 0x000000031400780c */ /* 0x000fe20003f26270 */
[----:B------:R-:W-:Y:S01]  /*2a40*/  VIADD R14, R2, 0x5020 ;  /* 0x00005020020e7836 */ /* 0x000fe20000000000 */
[----:B------:R-:W-:Y:S01]  /*2a50*/  IADD3 R12, R12, 0x40, RZ ;  /* 0x000000400c0c7810 */ /* 0x000fe20007ffe0ff */
[----:B------:R-:W-:-:S03]  /*2a60*/  VIADD R20, R20, 0xffffffff ;  /* 0xffffffff14147836 */ /* 0x000fc60000000000 */
[----:B------:R-:W-:Y:S01]  /*2a70*/  HGMMA.64x32x16.F32 R56, R24, gdesc[UR4].tnspB, RZ, !UPT, gsb0 ;  /* 0x4060000418387df0 */ /* 0x000fe2000c0008ff */
[----:B------:R-:W-:Y:S01]  /*2a80*/  UIADD3 UR6, UR14, 0x140, URZ ;  /* 0x000001400e067890 */ /* 0x000fe2000fffe03f */
[----:B-1----:R-:W-:Y:S01]  /*2a90*/  PRMT R21, RZ, 0x654, R14 ;  /* 0x00000654ff157816 */ /* 0x002fe2000000000e */
[----:B------:R-:W-:Y:S01]  /*2aa0*/  UMOV UR7, 0x80000020 ;  /* 0x8000002000077882 */ /* 0x000fe20000000000 */
[----:B------:R-:W-:Y:S02]  /*2ab0*/  WARPGROUP.DEPBAR.LE gsb0, 0x0 ;  /* 0x00008000000079c5 */ /* 0x000fe40000010000 */
[----:B------:R-:W-:-:S06]  /*2ac0*/  WARPGROUP.ARRIVE ;  /* 0x00000000000079c5 */ /* 0x000fcc0000000000 */
[----:B------:R-:W-:Y:S01]  /*2ad0*/  HGMMA.64x32x16.F32 R56, R28, gdesc[UR4].tnspB, R56, gsb0 ;  /* 0x406000041c387df0 */ /* 0x000fe20008000838 */
[----:B------:R-:W-:Y:S01]  /*2ae0*/  UIADD3 UR6, UR14, 0x180, URZ ;  /* 0x000001800e067890 */ /* 0x000fe2000fffe03f */
        /* <DEDUP_REMOVED lines=8> */
[----:B------:R-:W-:Y:S03]  /*2b70*/  HGMMA.64x32x16.F32 R56, R36, gdesc[UR4].tnspB, R56, gsb0 ;  /* 0x4060000424387df0 */ /* 0x000fe60008000838 */
[----:B------:R-:W-:Y:S02]  /*2b80*/  WARPGROUP.DEPBAR.LE gsb0, 0x0 ;  /* 0x00008000000079c5 */ /* 0x000fe40000010000 */
[----:B------:R1:W-:Y:S01]  /*2b90*/  SYNCS.ARRIVE.TRANS64.RED.A1T0 RZ, [R21+URZ], RZ ;  /* 0x000000ff15ff79a7 */ /* 0x0003e2000810043f */
[----:B------:R-:W-:Y:S05]  /*2ba0*/  @!P1 BRA `(.L_x_24) ;  /* 0x0000001800f49947 */ /* 0x000fea0003800000 */
[----:B------:R-:W-:Y:S01]  /*2bb0*/  IMAD.MOV.U32 R23, RZ, RZ, R18 ;  /* 0x000000ffff177224 */ /* 0x000fe200078e0012 */
[----:B------:R-:W-:Y:S01]  /*2bc0*/  ULDC.64 UR22, c[0x0][0x198] ;  /* 0x0000660000167ab9 */ /* 0x000fe20000000a00 */
[----:B-1----:R-:W-:Y:S02]  /*2bd0*/  IMAD.MOV.U32 R21, RZ, RZ, R19 ;  /* 0x000000ffff157224 */ /* 0x002fe400078e0013 */
[----:B------:R-:W-:Y:S02]  /*2be0*/  IMAD.MOV.U32 R17, RZ, RZ, 0x2 ;  /* 0x00000002ff117424 */ /* 0x000fe400078e00ff */
[----:B------:R-:W-:Y:S02]  /*2bf0*/  IMAD.MOV.U32 R7, RZ, RZ, 0x1 ;  /* 0x00000001ff077424 */ /* 0x000fe400078e00ff */
[----:B------:R-:W-:-:S07]  /*2c00*/  IMAD.MOV.U32 R4, RZ, RZ, RZ ;  /* 0x000000ffff047224 */ /* 0x000fce00078e00ff */
.L_x_36:
[C---:B------:R-:W-:Y:S01]  /*2c10*/  ISETP.GT.AND P1, PT, R20.reuse, 0x2, PT ;  /* 0x000000021400780c */ /* 0x040fe20003f24270 */
[----:B------:R-:W-:Y:S01]  /*2c20*/  VIADD R20, R20, 0xffffffff ;  /* 0xffffffff14147836 */ /* 0x000fe20000000000 */
[----:B------:R-:W-:Y:S01]  /*2c30*/  SHF.L.U32 R18, R4, 0x1f, RZ ;  /* 0x0000001f04127819 */ /* 0x000fe200000006ff */
[----:B------:R-:W-:-:S10]  /*2c40*/  IMAD R19, R17, 0x8, R2 ;  /* 0x0000000811137824 */ /* 0x000fd400078e0202 */
.L_x_25:
[----:B-1----:R1:W2:Y:S02]  /*2c50*/  SYNCS.PHASECHK.TRANS64.TRYWAIT P2, [R19+URZ+0x5000], R18 ;  /* 0x00500012130075a7 */ /* 0x0022a4000804017f */
[----:B--2---:R-:W-:Y:S05]  /*2c60*/  @!P2 NANOSLEEP.SYNCS 0x989680 ;  /* 0x009896800000a95d */ /* 0x004fea0003900000 */
[----:B------:R-:W2:Y:S02]  /*2c70*/  @!P2 SYNCS.PHASECHK.TRANS64 P2, [R19+URZ+0x5000], R18 ;  /* 0x005000121300a5a7 */ /* 0x000ea4000804007f */
[----:B--2---:R-:W-:Y:S05]  /*2c80*/  @!P2 BRA `(.L_x_25) ;  /* 0xfffffffc00f0a947 */ /* 0x004fea000383ffff */
[----:B------:R-:W-:Y:S05]  /*2c90*/  WARPSYNC.ALL ;  /* 0x0000000000007948 */ /* 0x000fea0003800000 */
[----:B------:R-:W-:Y:S01]  /*2ca0*/  R2UR UR6, R17 ;  /* 0x00000000110672ca */ /* 0x000fe200000e0000 */
[----:B------:R-:W-:Y:S01]  /*2cb0*/  WARPGROUP.ARRIVE ;  /* 0x00000000000079c5 */ /* 0x000fe20000000000 */
[----:B------:R-:W-:Y:S01]  /*2cc0*/  UMOV UR7, 0x80000020 ;  /* 0x8000002000077882 */ /* 0x000fe20000000000 */
[----:B------:R-:W-:Y:S01]  /*2cd0*/  UMOV UR19, 0x80000020 ;  /* 0x8000002000137882 */ /* 0x000fe20000000000 */
[----:B------:R-:W-:-:S09]  /*2ce0*/  ISETP.NE.AND P2, PT, R10, RZ, PT ;  /* 0x000000ff0a00720c */ /* 0x000fd20003f45270 */
[----:B------:R-:W-:-:S04]  /*2cf0*/  ULEA UR6, UR6, UR20, 0x8 ;  /* 0x0000001406067291 */ /* 0x000fc8000f8e403f */
[----:B------:R-:W-:-:S05]  /*2d00*/  UIADD3 UR18, UR6, 0x2, URZ ;  /* 0x0000000206127890 */ /* 0x000fca000fffe03f */
[----:B------:R-:W-:Y:S03]  /*2d10*/  HGMMA.64x64x16.F32 R24, gdesc[UR4], RZ, !UPT, gsb0 ;  /* 0x00e00000041879f0 */ /* 0x000fe6000c0008ff */
[----:B------:R-:W-:Y:S02]  /*2d20*/  WARPGROUP.DEPBAR.LE gsb0, 0x0 ;  /* 0x00008000000079c5 */ /* 0x000fe40000010000 */
[----:B------:R-:W-:-:S06]  /*2d30*/  WARPGROUP.ARRIVE ;  /* 0x00000000000079c5 */ /* 0x000fcc0000000000 */
[----:B------:R-:W-:Y:S03]  /*2d40*/  HGMMA.64x64x16.F32 R24, gdesc[UR16], R24, gsb0 ;  /* 0x00e00000101879f0 */ /* 0x000fe60008000818 */
[----:B------:R-:W-:Y:S02]  /*2d50*/  WARPGROUP.DEPBAR.LE gsb0, 0x0 ;  /* 0x00008000000079c5 */ /* 0x000fe40000010000 */
[----:B------:R-:W-:Y:S05]  /*2d60*/  @P2 BRA `(.L_x_26) ;  /* 0x00000000008c2947 */ /* 0x000fea0003800000 */
[----:B------:R-:W-:-:S13]  /*2d70*/  ISETP.LT.OR P3, PT, R8, 0x1, !P0 ;  /* 0x000000010800780c */ /* 0x000fda0004761670 */
[----:B------:R-:W-:Y:S05]  /*2d80*/  @P3 BRA `(.L_x_27) ;  /* 0x0000000000803947 */ /* 0x000fea0003800000 */
[----:B------:R-:W-:Y:S02]  /*2d90*/  ISETP.NE.AND P4, PT, R0, RZ, PT ;  /* 0x000000ff0000720c */ /* 0x000fe40003f85270 */
[----:B-1----:R-:W-:Y:S02]  /*2da0*/  LEA R18, R5, R2, 0x3 ;  /* 0x0000000205127211 */ /* 0x002fe400078e18ff */
[----:B------:R-:W-:-:S09]  /*2db0*/  SHF.L.U32 R19, R6, 0x1f, RZ ;  /* 0x0000001f06137819 */ /* 0x000fd200000006ff */
.L_x_28:
        /* <DEDUP_REMOVED lines=10> */
.L_x_29:
[----:B-12---:R-:W-:Y:S01]  /*2e60*/  IMAD R19, R5, 0x1000, R2 ;  /* 0x0000100005137824 */ /* 0x006fe200078e0202 */
[----:B------:R-:W-:Y:S01]  /*2e70*/  R2UR UR35, R9 ;  /* 0x00000000092372ca */ /* 0x000fe200000e0000 */
[----:B------:R-:W-:Y:S01]  /*2e80*/  UIADD3 UR6, UP0, UR22, 0x1f0, URZ ;  /* 0x000001f016067890 */ /* 0x000fe2000ff1e03f */
[----:B------:R-:W-:Y:S01]  /*2e90*/  R2UR UR33, R18 ;  /* 0x00000000122172ca */ /* 0x000fe200000e0000 */
[----:B------:R-:W-:Y:S01]  /*2ea0*/  UMOV UR8, 0x0 ;  /* 0x0000000000087882 */ /* 0x000fe20000000000 */
[----:B------:R-:W-:Y:S01]  /*2eb0*/  R2UR UR32, R19 ;  /* 0x00000000132072ca */ /* 0x000fe200000e0000 */
[----:B------:R-:W-:Y:S01]  /*2ec0*/  UIADD3.X UR7, URZ, UR23, URZ, UP0, !UPT ;  /* 0x000000173f077290 */ /* 0x000fe200087fe43f */
[----:B------:R-:W-:Y:S01]  /*2ed0*/  VIADD R5, R5, 0x1 ;  /* 0x0000000105057836 */ /* 0x000fe20000000000 */
[----:B------:R-:W-:Y:S01]  /*2ee0*/  UMOV UR9, 0x10000000 ;  /* 0x1000000000097882 */ /* 0x000fe20000000000 */
[----:B------:R-:W-:-:S03]  /*2ef0*/  UMOV UR34, URZ ;  /* 0x0000003f00227c82 */ /* 0x000fc60008000000 */
[C---:B------:R-:W-:Y:S02]  /*2f00*/  ISETP.NE.AND P3, PT, R5.reuse, 0x4, PT ;  /* 0x000000040500780c */ /* 0x040fe40003f65270 */
[----:B------:R-:W-:Y:S02]  /*2f10*/  USHF.L.U32 UR35, UR35, 0x6, URZ ;  /* 0x0000000623237899 */ /* 0x000fe4000800063f */
[----:B------:R-:W-:Y:S01]  /*2f20*/  UIADD3 UR33, UR33, 0x5000, URZ ;  /* 0x0000500021217890 */ /* 0x000fe2000fffe03f */
[----:B------:R-:W-:Y:S01]  /*2f30*/  SEL R19, RZ, 0x1, P3 ;  /* 0x00000001ff137807 */ /* 0x000fe20001800000 */
[----:B------:R-:W-:Y:S01]  /*2f40*/  UIADD3 UR32, UR32, 0x1000, URZ ;  /* 0x0000100020207890 */ /* 0x000fe2000fffe03f */
[----:B------:R-:W-:Y:S02]  /*2f50*/  SEL R5, R5, RZ, P3 ;  /* 0x000000ff05057207 */ /* 0x000fe40001800000 */
[----:B------:R-:W-:-:S06]  /*2f60*/  LOP3.LUT R6, R6, R19, RZ, 0x3c, !PT ;  /* 0x0000001306067212 */ /* 0x000fcc00078e3cff */
[----:B------:R2:W-:Y:S02]  /*2f70*/  UTMALDG.4D [UR32], [UR6], desc[UR8] ;  /* 0x00000820060075b4 */ /* 0x0005e40008019000 */
[----:B--2---:R-:W-:Y:S01]  /*2f80*/  NOP ;  /* 0x0000000000007918 */ /* 0x004fe20000000000 */
.L_x_27:
[----:B------:R-:W-:-:S07]  /*2f90*/  VIADD R8, R8, 0xffffffff ;  /* 0xffffffff08087836 */ /* 0x000fce0000000000 */
.L_x_26:
[----:B------:R-:W-:Y:S01]  /*2fa0*/  VIADD R17, R17, 0x1 ;  /* 0x0000000111117836 */ /* 0x000fe20000000000 */
[----:B------:R-:W-:Y:S05]  /*2fb0*/  WARPSYNC.ALL ;  /* 0x0000000000007948 */ /* 0x000fea0003800000 */
[----:B------:R-:W-:-:S04]  /*2fc0*/  ISETP.NE.AND P3, PT, R17, 0x4, PT ;  /* 0x000000041100780c */ /* 0x000fc80003f65270 */
[----:B-1----:R-:W-:Y:S02]  /*2fd0*/  SEL R19, RZ, 0x1, P3 ;  /* 0x00000001ff137807 */ /* 0x002fe40001800000 */
[----:B------:R-:W-:Y:S02]  /*2fe0*/  SEL R17, R17, RZ, P3 ;  /* 0x000000ff11117207 */ /* 0x000fe40001800000 */
[----:B------:R-:W-:Y:S02]  /*2ff0*/  LOP3.LUT R4, R4, R19, RZ, 0x3c, !PT ;  /* 0x0000001304047212 */ /* 0x000fe400078e3cff */
[----:B------:R-:W-:Y:S01]  /*3000*/  FMNMX R18, R24, R23, !PT ;  /* 0x0000001718127209 */ /* 0x000fe20007800000 */
[----:B------:R-:W-:Y:S01]  /*3010*/  ULDC UR6, c[0x0][0x604] ;  /* 0x0001810000067ab9 */ /* 0x000fe20000000800 */
[----:B------:R-:W-:Y:S01]  /*3020*/  FMNMX R22, R26, R21, !PT ;  /* 0x000000151a167209 */ /* 0x000fe20007800000 */
[----:B------:R-:W-:Y:S01]  /*3030*/  IMAD R78, R17, 0x8, R2 ;  /* 0x00000008114e7824 */ /* 0x000fe200078e0202 */
[----:B------:R-:W-:-:S02]  /*3040*/  FMNMX R19, R25, R18, !PT ;  /* 0x0000001219137209 */ /* 0x000fc40007800000 */
[----:B------:R-:W-:Y:S02]  /*3050*/  FMNMX R73, R27, R22, !PT ;  /* 0x000000161b497209 */ /* 0x000fe40007800000 */
[----:B------:R-:W-:Y:S02]  /*3060*/  FMNMX R18, R28, R19, !PT ;  /* 0x000000131c127209 */ /* 0x000fe40007800000 */
[----:B------:R-:W-:Y:S02]  /*3070*/  FMNMX R22, R30, R73, !PT ;  /* 0x000000491e167209 */ /* 0x000fe40007800000 */
[----:B------:R-:W-:Y:S02]  /*3080*/  FMNMX R19, R29, R18, !PT ;  /* 0x000000121d137209 */ /* 0x000fe40007800000 */
[----:B------:R-:W-:Y:S02]  /*3090*/  FMNMX R73, R31, R22, !PT ;  /* 0x000000161f497209 */ /* 0x000fe40007800000 */
        /* <DEDUP_REMOVED lines=23> */
[----:B------:R-:W-:-:S03]  /*3210*/  FMNMX R72, R55, R72, !PT ;  /* 0x0000004837487209 */ /* 0x000fc60007800000 */
[----:B------:R-:W1:Y:S04]  /*3220*/  SHFL.BFLY PT, R19, R22, 0x1, 0x1f ;  /* 0x0c201f0016137f89 */ /* 0x000e6800000e0000 */
[----:B------:R-:W2:Y:S01]  /*3230*/  SHFL.BFLY PT, R75, R72, 0x1, 0x1f ;  /* 0x0c201f00484b7f89 */ /* 0x000ea200000e0000 */
[----:B-1----:R-:W-:Y:S02]  /*3240*/  FMNMX R73, R22, R19, !PT ;  /* 0x0000001316497209 */ /* 0x002fe40007800000 */
[----:B--2---:R-:W-:-:S03]  /*3250*/  FMNMX R75, R72, R75, !PT ;  /* 0x0000004b484b7209 */ /* 0x004fc60007800000 */
[----:B------:R-:W1:Y:S04]  /*3260*/  SHFL.BFLY PT, R18, R73, 0x2, 0x1f ;  /* 0x0c401f0049127f89 */ /* 0x000e6800000e0000 */
[----:B------:R-:W2:Y:S01]  /*3270*/  SHFL.BFLY PT, R74, R75, 0x2, 0x1f ;  /* 0x0c401f004b4a7f89 */ /* 0x000ea200000e0000 */
[----:B-1----:R-:W-:Y:S01]  /*3280*/  FMNMX R18, R73, R18, !PT ;  /* 0x0000001249127209 */ /* 0x002fe20007800000 */
[C---:B------:R-:W-:Y:S02]  /*3290*/  IMAD R73, R7.reuse, 0x8, R14 ;  /* 0x0000000807497824 */ /* 0x040fe400078e020e */
[----:B------:R-:W-:Y:S01]  /*32a0*/  VIADD R7, R7, 0x1 ;  /* 0x0000000107077836 */ /* 0x000fe20000000000 */
[----:B--2---:R-:W-:Y:S02]  /*32b0*/  FMNMX R19, R75, R74, !PT ;  /* 0x0000004a4b137209 */ /* 0x004fe40007800000 */
[----:B------:R-:W-:-:S02]  /*32c0*/  FSETP.NEU.AND P3, PT, R18, -INF , PT ;  /* 0xff8000001200780b */ /* 0x000fc40003f6d000 */
[C---:B------:R-:W-:Y:S02]  /*32d0*/  FSETP.NEU.AND P4, PT, R19.reuse, -INF , PT ;  /* 0xff8000001300780b */ /* 0x040fe40003f8d000 */
[----:B------:R-:W-:Y:S02]  /*32e0*/  FSEL R74, R18, RZ, P3 ;  /* 0x000000ff124a7208 */ /* 0x000fe40001800000 */
[----:B------:R-:W-:Y:S02]  /*32f0*/  FSEL R76, R19, RZ, P4 ;  /* 0x000000ff134c7208 */ /* 0x000fe40002000000 */
[----:B------:R-:W-:Y:S01]  /*3300*/  PRMT R73, RZ, 0x654, R73 ;  /* 0x00000654ff497816 */ /* 0x000fe20000000049 */
[----:B------:R-:W-:Y:S02]  /*3310*/  FADD R22, -R74, R23 ;  /* 0x000000174a167221 */ /* 0x000fe40000000100 */
[----:B------:R-:W-:Y:S01]  /*3320*/  FADD R23, -R76, R21 ;  /* 0x000000154c177221 */ /* 0x000fe20000000100 */
[----:B------:R1:W-:Y:S01]  /*3330*/  SYNCS.ARRIVE.TRANS64.RED.A1T0 RZ, [R73+URZ], RZ ;  /* 0x000000ff49ff79a7 */ /* 0x0003e2000810043f */
[----:B------:R-:W-:-:S02]  /*3340*/  FMUL R21, R22, UR6 ;  /* 0x0000000616157c20 */ /* 0x000fc40008400000 */
[----:B------:R-:W-:-:S03]  /*3350*/  FMUL R23, R23, UR6 ;  /* 0x0000000617177c20 */ /* 0x000fc60008400000 */
[----:B------:R-:W-:Y:S02]  /*3360*/  FSETP.GEU.AND P3, PT, R21, -126, PT ;  /* 0xc2fc00001500780b */ /* 0x000fe40003f6e000 */
[----:B------:R-:W-:Y:S02]  /*3370*/  FSETP.GEU.AND P4, PT, R23, -126, PT ;  /* 0xc2fc00001700780b */ /* 0x000fe40003f8e000 */
[----:B-1----:R-:W-:-:S09]  /*3380*/  SHF.L.U32 R73, R4, 0x1f, RZ ;  /* 0x0000001f04497819 */ /* 0x002fd200000006ff */
[----:B------:R-:W-:Y:S02]  /*3390*/  @!P3 FMUL R21, R21, 0.5 ;  /* 0x3f0000001515b820 */ /* 0x000fe40000400000 */
[----:B------:R-:W-:Y:S02]  /*33a0*/  @!P4 FMUL R23, R23, 0.5 ;  /* 0x3f0000001717c820 */ /* 0x000fe40000400000 */
[----:B------:R-:W1:Y:S08]  /*33b0*/  MUFU.EX2 R22, R21 ;  /* 0x0000001500167308 */ /* 0x000e700000000800 */
[----:B------:R-:W2:Y:S01]  /*33c0*/  MUFU.EX2 R72, R23 ;  /* 0x0000001700487308 */ /* 0x000ea20000000800 */
[----:B-1----:R-:W-:Y:S01]  /*33d0*/  @!P3 FMUL R22, R22, R22 ;  /* 0x000000161616b220 */ /* 0x002fe20000400000 */
[----:B------:R-:W-:-:S03]  /*33e0*/  ISETP.NE.AND P3, PT, R7, 0x4, PT ;  /* 0x000000040700780c */ /* 0x000fc60003f65270 */
[-C--:B------:R-:W-:Y:S01]  /*33f0*/  FMUL R56, R56, R22.reuse ;  /* 0x0000001638387220 */ /* 0x080fe20000400000 */
[-C--:B------:R-:W-:Y:S01]  /*3400*/  FMUL R57, R57, R22.reuse ;  /* 0x0000001639397220 */ /* 0x080fe20000400000 */
[-C--:B------:R-:W-:Y:S01]  /*3410*/  FMUL R60, R60, R22.reuse ;  /* 0x000000163c3c7220 */ /* 0x080fe20000400000 */
[----:B------:R-:W-:Y:S01]  /*3420*/  FMUL R61, R61, R22 ;  /* 0x000000163d3d7220 */ /* 0x000fe20000400000 */
[----:B--2---:R-:W-:Y:S01]  /*3430*/  @!P4 FMUL R72, R72, R72 ;  /* 0x000000484848c220 */ /* 0x004fe20000400000 */
[-C--:B------:R-:W-:Y:S01]  /*3440*/  FMUL R64, R64, R22.reuse ;  /* 0x0000001640407220 */ /* 0x080fe20000400000 */
[-C--:B------:R-:W-:Y:S01]  /*3450*/  FMUL R65, R65, R22.reuse ;  /* 0x0000001641417220 */ /* 0x080fe20000400000 */
[-C--:B------:R-:W-:Y:S01]  /*3460*/  FMUL R68, R68, R22.reuse ;  /* 0x0000001644447220 */ /* 0x080fe20000400000 */
[----:B------:R-:W-:Y:S01]  /*3470*/  FMUL R69, R69, R22 ;  /* 0x0000001645457220 */ /* 0x000fe20000400000 */
[-C--:B------:R-:W-:Y:S01]  /*3480*/  FMUL R58, R58, R72.reuse ;  /* 0x000000483a3a7220 */ /* 0x080fe20000400000 */
[-C--:B------:R-:W-:Y:S01]  /*3490*/  FMUL R59, R59, R72.reuse ;  /* 0x000000483b3b7220 */ /* 0x080fe20000400000 */
[-C--:B------:R-:W-:Y:S01]  /*34a0*/  FMUL R62, R62, R72.reuse ;  /* 0x000000483e3e7220 */ /* 0x080fe20000400000 */
[-C--:B------:R-:W-:Y:S01]  /*34b0*/  FMUL R63, R63, R72.reuse ;  /* 0x000000483f3f7220 */ /* 0x080fe20000400000 */
[-C--:B------:R-:W-:Y:S01]  /*34c0*/  FMUL R66, R66, R72.reuse ;  /* 0x0000004842427220 */ /* 0x080fe20000400000 */
[-C--:B------:R-:W-:Y:S01]  /*34d0*/  FMUL R67, R67, R72.reuse ;  /* 0x0000004843437220 */ /* 0x080fe20000400000 */
[-C--:B------:R-:W-:Y:S01]  /*34e0*/  FMUL R70, R70, R72.reuse ;  /* 0x0000004846467220 */ /* 0x080fe20000400000 */
[----:B------:R-:W-:-:S07]  /*34f0*/  FMUL R71, R71, R72 ;  /* 0x0000004847477220 */ /* 0x000fce0000400000 */
.L_x_30:
[----:B-1----:R1:W2:Y:S02]  /*3500*/  SYNCS.PHASECHK.TRANS64.TRYWAIT P4, [R78+URZ+0x5000], R73 ;  /* 0x005000494e0075a7 */ /* 0x0022a4000808017f */
[----:B--2---:R-:W-:Y:S05]  /*3510*/  @!P4 NANOSLEEP.SYNCS 0x989680 ;  /* 0x009896800000c95d */ /* 0x004fea0003900000 */
[----:B------:R-:W2:Y:S02]  /*3520*/  @!P4 SYNCS.PHASECHK.TRANS64 P4, [R78+URZ+0x5000], R73 ;  /* 0x005000494e00c5a7 */ /* 0x000ea4000808007f */
[----:B--2---:R-:W-:Y:S05]  /*3530*/  @!P4 BRA `(.L_x_30) ;  /* 0xfffffffc00f0c947 */ /* 0x004fea000383ffff */
[----:B------:R-:W-:Y:S01]  /*3540*/  ULDC UR7, c[0x0][0x604] ;  /* 0x0001810000077ab9 */ /* 0x000fe20000000800 */
[----:B------:R-:W-:Y:S01]  /*3550*/  R2UR UR6, R17 ;  /* 0x00000000110672ca */ /* 0x000fe200000e0000 */
[----:B------:R-:W-:Y:S01]  /*3560*/  FMUL R23, R74, UR7 ;  /* 0x000000074a177c20 */ /* 0x000fe20008400000 */
[----:B-1----:R-:W-:Y:S01]  /*3570*/  FMUL R73, R76, UR7 ;  /* 0x000000074c497c20 */ /* 0x002fe20008400000 */
[----:B------:R-:W-:Y:S01]  /*3580*/  UMOV UR11, 0x80000020 ;  /* 0x80000020000b7882 */ /* 0x000fe20000000000 */
[----:B------:R-:W-:Y:S01]  /*3590*/  SEL R7, R7, RZ, P3 ;  /* 0x000000ff07077207 */ /* 0x000fe20001800000 */
[--C-:B------:R-:W-:Y:S01]  /*35a0*/  FFMA R24, R24, UR7, -R23.reuse ;  /* 0x0000000718187c23 */ /* 0x100fe20008000817 */
[--C-:B------:R-:W-:Y:S01]  /*35b0*/  FFMA R25, R25, UR7, -R23.reuse ;  /* 0x0000000719197c23 */ /* 0x100fe20008000817 */
[--C-:B------:R-:W-:Y:S01]  /*35c0*/  FFMA R28, R28, UR7, -R23.reuse ;  /* 0x000000071c1c7c23 */ /* 0x100fe20008000817 */
[----:B------:R-:W-:Y:S01]  /*35d0*/  FFMA R29, R29, UR7, -R23 ;  /* 0x000000071d1d7c23 */ /* 0x000fe20008000817 */
[--C-:B------:R-:W-:Y:S01]  /*35e0*/  FFMA R26, R26, UR7, -R73.reuse ;  /* 0x000000071a1a7c23 */ /* 0x100fe20008000849 */
[----:B------:R-:W-:Y:S01]  /*35f0*/  FSETP.GEU.AND P5, PT, R24, -126, PT ;  /* 0xc2fc00001800780b */ /* 0x000fe20003fae000 */
[--C-:B------:R-:W-:Y:S01]  /*3600*/  FFMA R27, R27, UR7, -R73.reuse ;  /* 0x000000071b1b7c23 */ /* 0x100fe20008000849 */
[----:B------:R-:W-:Y:S01]  /*3610*/  FSETP.GEU.AND P4, PT, R25, -126, PT ;  /* 0xc2fc00001900780b */ /* 0x000fe20003f8e000 */
[--C-:B------:R-:W-:Y:S01]  /*3620*/  FFMA R30, R30, UR7, -R73.reuse ;  /* 0x000000071e1e7c23 */ /* 0x100fe20008000849 */
[----:B------:R-:W-:Y:S01]  /*3630*/  FSETP.GEU.AND P6, PT, R28, -126, PT ;  /* 0xc2fc00001c00780b */ /* 0x000fe20003fce000 */
[----:B------:R-:W-:Y:S01]  /*3640*/  FFMA R31, R31, UR7, -R73 ;  /* 0x000000071f1f7c23 */ /* 0x000fe20008000849 */
[--C-:B------:R-:W-:Y:S01]  /*3650*/  FFMA R32, R32, UR7, -R23.reuse ;  /* 0x0000000720207c23 */ /* 0x100fe20008000817 */
[----:B------:R-:W-:Y:S01]  /*3660*/  FFMA R33, R33, UR7, -R23 ;  /* 0x0000000721217c23 */ /* 0x000fe20008000817 */
[--C-:B------:R-:W-:Y:S01]  /*3670*/  FFMA R34, R34, UR7, -R73.reuse ;  /* 0x0000000722227c23 */ /* 0x100fe20008000849 */
[--C-:B------:R-:W-:Y:S01]  /*3680*/  FFMA R35, R35, UR7, -R73.reuse ;  /* 0x0000000723237c23 */ /* 0x100fe20008000849 */
[--C-:B------:R-:W-:Y:S01]  /*3690*/  FFMA R38, R38, UR7, -R73.reuse ;  /* 0x0000000726267c23 */ /* 0x100fe20008000849 */
[--C-:B------:R-:W-:Y:S01]  /*36a0*/  FFMA R39, R39, UR7, -R73.reuse ;  /* 0x0000000727277c23 */ /* 0x100fe20008000849 */
[----:B------:R-:W-:Y:S01]  /*36b0*/  ULEA UR6, UR6, UR14, 0x8 ;  /* 0x0000000e06067291 */ /* 0x000fe2000f8e403f */
[----:B------:R-:W-:Y:S01]  /*36c0*/  @!P5 FMUL R24, R24, 0.5 ;  /* 0x3f0000001818d820 */ /* 0x000fe20000400000 */
[--C-:B------:R-:W-:Y:S01]  /*36d0*/  FFMA R43, R43, UR7, -R73.reuse ;  /* 0x000000072b2b7c23 */ /* 0x100fe20008000849 */
[----:B------:R-:W-:Y:S01]  /*36e0*/  @!P4 FMUL R25, R25, 0.5 ;  /* 0x3f0000001919c820 */ /* 0x000fe20000400000 */
[----:B------:R-:W-:Y:S01]  /*36f0*/  UIADD3 UR8, UR6, 0x40, URZ ;  /* 0x0000004006087890 */ /* 0x000fe2000fffe03f */
[----:B------:R1:W2:Y:S01]  /*3700*/  MUFU.EX2 R21, R24 ;  /* 0x0000001800157308 */ /* 0x0002a20000000800 */
[----:B------:R-:W-:Y:S01]  /*3710*/  @!P6 FMUL R28, R28, 0.5 ;  /* 0x3f0000001c1ce820 */ /* 0x000fe20000400000 */
[----:B------:R-:W-:Y:S01]  /*3720*/  UMOV UR10, UR6 ;  /* 0x00000006000a7c82 */ /* 0x000fe20008000000 */
[--C-:B------:R-:W-:Y:S01]  /*3730*/  FFMA R46, R46, UR7, -R73.reuse ;  /* 0x000000072e2e7c23 */ /* 0x100fe20008000849 */
[----:B------:R-:W-:Y:S01]  /*3740*/  FFMA R47, R47, UR7, -R73 ;  /* 0x000000072f2f7c23 */ /* 0x000fe20008000849 */
[--C-:B------:R-:W-:Y:S01]  /*3750*/  FFMA R49, R49, UR7, -R23.reuse ;  /* 0x0000000731317c23 */ /* 0x100fe20008000817 */
[----:B------:R-:W-:Y:S01]  /*3760*/  FFMA R53, R53, UR7, -R23 ;  /* 0x0000000735357c23 */ /* 0x000fe20008000817 */
[----:B------:R-:W-:Y:S01]  /*3770*/  FFMA R51, R51, UR7, -R73 ;  /* 0x0000000733337c23 */ /* 0x000fe20008000849 */
[----:B------:R3:W4:Y:S01]  /*3780*/  MUFU.EX2 R74, R25 ;  /* 0x00000019004a7308 */ /* 0x0007220000000800 */
[----:B-1----:R-:W-:Y:S01]  /*3790*/  FFMA R24, R36, UR7, -R23 ;  /* 0x0000000724187c23 */ /* 0x002fe20008000817 */
[----:B------:R-:W-:Y:S01]  /*37a0*/  FFMA R54, R54, UR7, -R73 ;  /* 0x0000000736367c23 */ /* 0x000fe20008000849 */
[----:B------:R-:W-:-:S05]  /*37b0*/  VIADD R17, R17, 0x1 ;  /* 0x0000000111117836 */ /* 0x000fca0000000000 */
[----:B------:R1:W5:Y:S01]  /*37c0*/  MUFU.EX2 R75, R28 ;  /* 0x0000001c004b7308 */ /* 0x0003620000000800 */
[----:B--2---:R-:W-:Y:S01]  /*37d0*/  @!P5 FMUL R21, R21, R21 ;  /* 0x000000151515d220 */ /* 0x004fe20000400000 */
[----:B------:R-:W-:Y:S01]  /*37e0*/  FSETP.GEU.AND P5, PT, R29, -126, PT ;  /* 0xc2fc00001d00780b */ /* 0x000fe20003fae000 */
[----:B---3--:R-:W-:Y:S02]  /*37f0*/  FFMA R25, R37, UR7, -R23 ;  /* 0x0000000725197c23 */ /* 0x008fe40008000817 */
[----:B------:R-:W-:Y:S01]  /*3800*/  FFMA R15, R22, R15, R21 ;  /* 0x0000000f160f7223 */ /* 0x000fe20000000015 */
[----:B----4-:R-:W-:Y:S01]  /*3810*/  @!P4 FMUL R74, R74, R74 ;  /* 0x0000004a4a4ac220 */ /* 0x010fe20000400000 */
[----:B------:R-:W-:Y:S01]  /*3820*/  FSETP.GEU.AND P4, PT, R26, -126, PT ;  /* 0xc2fc00001a00780b */ /* 0x000fe20003f8e000 */
[----:B-1----:R-:W-:-:S07]  /*3830*/  FFMA R28, R45, UR7, -R23 ;  /* 0x000000072d1c7c23 */ /* 0x002fce0008000817 */
[----:B------:R-:W-:Y:S01]  /*3840*/  @!P5 FMUL R29, R29, 0.5 ;  /* 0x3f0000001d1dd820 */ /* 0x000fe20000400000 */
[----:B-----5:R-:W-:Y:S01]  /*3850*/  @!P6 FMUL R75, R75, R75 ;  /* 0x0000004b4b4be220 */ /* 0x020fe20000400000 */
[----:B------:R-:W-:Y:S02]  /*3860*/  FSETP.GEU.AND P6, PT, R27, -126, PT ;  /* 0xc2fc00001b00780b */ /* 0x000fe40003fce000 */
[----:B------:R1:W2:Y:S01]  /*3870*/  MUFU.EX2 R76, R29 ;  /* 0x0000001d004c7308 */ /* 0x0002a20000000800 */
[----:B------:R-:W-:-:S07]  /*3880*/  @!P4 FMUL R26, R26, 0.5 ;  /* 0x3f0000001a1ac820 */ /* 0x000fce0000400000 */
[----:B------:R3:W4:Y:S01]  /*3890*/  MUFU.EX2 R77, R26 ;  /* 0x0000001a004d7308 */ /* 0x0007220000000800 */
[----:B-1----:R-:W-:Y:S02]  /*38a0*/  FFMA R29, R42, UR7, -R73 ;  /* 0x000000072a1d7c23 */ /* 0x002fe40008000849 */
[----:B------:R-:W-:-:S05]  /*38b0*/  @!P6 FMUL R27, R27, 0.5 ;  /* 0x3f0000001b1be820 */ /* 0x000fca0000400000 */
[----:B------:R-:W1:Y:S01]  /*38c0*/  MUFU.EX2 R78, R27 ;  /* 0x0000001b004e7308 */ /* 0x000e620000000800 */
[----:B--2---:R-:W-:Y:S01]  /*38d0*/  @!P5 FMUL R76, R76, R76 ;  /* 0x0000004c4c4cd220 */ /* 0x004fe20000400000 */
[----:B------:R-:W-:Y:S01]  /*38e0*/  FSETP.GEU.AND P5, PT, R30, -126, PT ;  /* 0xc2fc00001e00780b */ /* 0x000fe20003fae000 */
[----:B---3--:R-:W-:Y:S01]  /*38f0*/  FFMA R26, R44, UR7, -R23 ;  /* 0x000000072c1a7c23 */ /* 0x008fe20008000817 */
[----:B----4-:R-:W-:Y:S01]  /*3900*/  @!P4 FMUL R77, R77, R77 ;  /* 0x0000004d4d4dc220 */ /* 0x010fe20000400000 */
[----:B------:R-:W-:-:S03]  /*3910*/  FSETP.GEU.AND P4, PT, R31, -126, PT ;  /* 0xc2fc00001f00780b */ /* 0x000fc60003f8e000 */
[----:B------:R-:W-:-:S07]  /*3920*/  FFMA R13, R72, R13, R77 ;  /* 0x0000000d480d7223 */ /* 0x000fce000000004d */
[----:B------:R-:W-:Y:S01]  /*3930*/  @!P5 FMUL R30, R30, 0.5 ;  /* 0x3f0000001e1ed820 */ /* 0x000fe20000400000 */
[----:B-1----:R-:W-:Y:S01]  /*3940*/  @!P6 FMUL R78, R78, R78 ;  /* 0x0000004e4e4ee220 */ /* 0x002fe20000400000 */
[----:B------:R-:W-:Y:S02]  /*3950*/  FSETP.GEU.AND P6, PT, R32, -126, PT ;  /* 0xc2fc00002000780b */ /* 0x000fe40003fce000 */
[----:B------:R-:W1:Y:S01]  /*3960*/  MUFU.EX2 R80, R30 ;  /* 0x0000001e00507308 */ /* 0x000e620000000800 */
[----:B------:R-:W-:Y:S01]  /*3970*/  FADD R13, R13, R78 ;  /* 0x0000004e0d0d7221 */ /* 0x000fe20000000000 */
[----:B------:R-:W-:-:S06]  /*3980*/  @!P4 FMUL R31, R31, 0.5 ;  /* 0x3f0000001f1fc820 */ /* 0x000fcc0000400000 */
[----:B------:R-:W2:Y:S03]  /*3990*/  MUFU.EX2 R81, R31 ;  /* 0x0000001f00517308 */ /* 0x000ea60000000800 */
[----:B------:R-:W-:-:S05]  /*39a0*/  @!P6 FMUL R32, R32, 0.5 ;  /* 0x3f0000002020e820 */ /* 0x000fca0000400000 */
[----:B------:R-:W3:Y:S01]  /*39b0*/  MUFU.EX2 R83, R32 ;  /* 0x0000002000537308 */ /* 0x000ee20000000800 */
[----:B-1----:R-:W-:Y:S01]  /*39c0*/  @!P5 FMUL R80, R80, R80 ;  /* 0x000000505050d220 */ /* 0x002fe20000400000 */
[----:B------:R-:W-:Y:S01]  /*39d0*/  FSETP.GEU.AND P5, PT, R33, -126, PT ;  /* 0xc2fc00002100780b */ /* 0x000fe20003fae000 */
[----:B--2---:R-:W-:Y:S01]  /*39e0*/  @!P4 FMUL R81, R81, R81 ;  /* 0x000000515151c220 */ /* 0x004fe20000400000 */
[----:B------:R-:W-:-:S04]  /*39f0*/  FSETP.GEU.AND P4, PT, R24, -126, PT ;  /* 0xc2fc00001800780b */ /* 0x000fc80003f8e000 */
[----:B------:R-:W-:-:S07]  /*3a00*/  F2FP.F16.F32.PACK_AB R27, R81, R80 ;  /* 0x00000050511b723e */ /* 0x000fce00000000ff */
[----:B------:R-:W-:Y:S01]  /*3a10*/  @!P5 FMUL R33, R33, 0.5 ;  /* 0x3f0000002121d820 */ /* 0x000fe20000400000 */
[----:B------:R-:W-:Y:S01]  /*3a20*/  FADD R80, R13, R80 ;  /* 0x000000500d507221 */ /* 0x000fe20000000000 */
[----:B---3--:R-:W-:Y:S01]  /*3a30*/  @!P6 FMUL R83, R83, R83 ;  /* 0x000000535353e220 */ /* 0x008fe20000400000 */
[----:B------:R-:W-:Y:S01]  /*3a40*/  FSETP.GEU.AND P6, PT, R25, -126, PT ;  /* 0xc2fc00001900780b */ /* 0x000fe20003fce000 */
[----:B------:R-:W1:Y:S01]  /*3a50*/  MUFU.EX2 R36, R33 ;  /* 0x0000002100247308 */ /* 0x000e620000000800 */
[----:B------:R-:W-:Y:S01]  /*3a60*/  FADD R80, R80, R81 ;  /* 0x0000005150507221 */ /* 0x000fe20000000000 */
[----:B------:R-:W-:-:S06]  /*3a70*/  @!P4 FMUL R24, R24, 0.5 ;  /* 0x3f0000001818c820 */ /* 0x000fcc0000400000 */
[----:B------:R2:W3:Y:S04]  /*3a80*/  MUFU.EX2 R79, R24 ;  /* 0x00000018004f7308 */ /* 0x0004e80000000800 */
[----:B------:R-:W-:-:S04]  /*3a90*/  @!P6 FMUL R25, R25, 0.5 ;  /* 0x3f0000001919e820 */ /* 0x000fc80000400000 */
[----:B------:R4:W5:Y:S01]  /*3aa0*/  MUFU.EX2 R82, R25 ;  /* 0x0000001900527308 */ /* 0x0009620000000800 */
[----:B-1----:R-:W-:Y:S01]  /*3ab0*/  @!P5 FMUL R36, R36, R36 ;  /* 0x000000242424d220 */ /* 0x002fe20000400000 */
[----:B------:R-:W-:Y:S01]  /*3ac0*/  FSETP.GEU.AND P5, PT, R34, -126, PT ;  /* 0xc2fc00002200780b */ /* 0x000fe20003fae000 */
[--C-:B--2---:R-:W-:Y:S01]  /*3ad0*/  FFMA R24, R40, UR7, -R23.reuse ;  /* 0x0000000728187c23 */ /* 0x104fe20008000817 */
[----:B---3--:R-:W-:Y:S01]  /*3ae0*/  @!P4 FMUL R79, R79, R79 ;  /* 0x0000004f4f4fc220 */ /* 0x008fe20000400000 */
[----:B------:R-:W-:Y:S01]  /*3af0*/  FSETP.GEU.AND P4, PT, R35, -126, PT ;  /* 0xc2fc00002300780b */ /* 0x000fe20003f8e000 */
[----:B----4-:R-:W-:-:S09]  /*3b00*/  FFMA R25, R41, UR7, -R23 ;  /* 0x0000000729197c23 */ /* 0x010fd20008000817 */
[----:B------:R-:W-:Y:S01]  /*3b10*/  @!P5 FMUL R34, R34, 0.5 ;  /* 0x3f0000002222d820 */ /* 0x000fe20000400000 */
[----:B-----5:R-:W-:Y:S01]  /*3b20*/  @!P6 FMUL R82, R82, R82 ;  /* 0x000000525252e220 */ /* 0x020fe20000400000 */
[----:B------:R-:W-:Y:S02]  /*3b30*/  FSETP.GEU.AND P6, PT, R38, -126, PT ;  /* 0xc2fc00002600780b */ /* 0x000fe40003fce000 */
[----:B------:R-:W1:Y:S02]  /*3b40*/  MUFU.EX2 R37, R34 ;  /* 0x0000002200257308 */ /* 0x000e640000000800 */
[----:B------:R-:W-:Y:S01]  /*3b50*/  F2FP.F16.F32.PACK_AB R30, R82, R79 ;  /* 0x0000004f521e723e */ /* 0x000fe200000000ff */
[----:B------:R-:W-:-:S05]  /*3b60*/  @!P4 FMUL R35, R35, 0.5 ;  /* 0x3f0000002323c820 */ /* 0x000fca0000400000 */
[----:B------:R-:W2:Y:S03]  /*3b70*/  MUFU.EX2 R84, R35 ;  /* 0x0000002300547308 */ /* 0x000ea60000000800 */
[----:B------:R-:W-:-:S05]  /*3b80*/  @!P6 FMUL R38, R38, 0.5 ;  /* 0x3f0000002626e820 */ /* 0x000fca0000400000 */
[----:B------:R-:W3:Y:S01]  /*3b90*/  MUFU.EX2 R85, R38 ;  /* 0x0000002600557308 */ /* 0x000ee20000000800 */
[----:B-1----:R-:W-:Y:S01]  /*3ba0*/  @!P5 FMUL R37, R37, R37 ;  /* 0x000000252525d220 */ /* 0x002fe20000400000 */
[----:B------:R-:W-:-:S03]  /*3bb0*/  FSETP.GEU.AND P5, PT, R39, -126, PT ;  /* 0xc2fc00002700780b */ /* 0x000fc60003fae000 */
[----:B------:R-:W-:Y:S01]  /*3bc0*/  FADD R13, R80, R37 ;  /* 0x00000025500d7221 */ /* 0x000fe20000000000 */
[----:B--2---:R-:W-:Y:S01]  /*3bd0*/  @!P4 FMUL R84, R84, R84 ;  /* 0x000000545454c220 */ /* 0x004fe20000400000 */
[----:B------:R-:W-:-:S08]  /*3be0*/  FSETP.GEU.AND P4, PT, R24, -126, PT ;  /* 0xc2fc00001800780b */ /* 0x000fd00003f8e000 */
[----:B------:R-:W-:Y:S01]  /*3bf0*/  @!P5 FMUL R39, R39, 0.5 ;  /* 0x3f0000002727d820 */ /* 0x000fe20000400000 */
[----:B---3--:R-:W-:Y:S01]  /*3c00*/  @!P6 FMUL R85, R85, R85 ;  /* 0x000000555555e220 */ /* 0x008fe20000400000 */
[----:B------:R-:W-:Y:S02]  /*3c10*/  FSETP.GEU.AND P6, PT, R25, -126, PT ;  /* 0xc2fc00001900780b */ /* 0x000fe40003fce000 */
[----:B------:R-:W1:Y:S01]  /*3c20*/  MUFU.EX2 R40, R39 ;  /* 0x0000002700287308 */ /* 0x000e620000000800 */
[----:B------:R-:W-:-:S07]  /*3c30*/  @!P4 FMUL R24, R24, 0.5 ;  /* 0x3f0000001818c820 */ /* 0x000fce0000400000 */
[----:B------:R2:W3:Y:S03]  /*3c40*/  MUFU.EX2 R41, R24 ;  /* 0x0000001800297308 */ /* 0x0004e60000000800 */
[----:B------:R-:W-:-:S05]  /*3c50*/  @!P6 FMUL R25, R25, 0.5 ;  /* 0x3f0000001919e820 */ /* 0x000fca0000400000 */
[----:B------:R4:W5:Y:S01]  /*3c60*/  MUFU.EX2 R44, R25 ;  /* 0x00000019002c7308 */ /* 0x0009620000000800 */
[----:B-1----:R-:W-:Y:S01]  /*3c70*/  @!P5 FMUL R40, R40, R40 ;  /* 0x000000282828d220 */ /* 0x002fe20000400000 */
[----:B------:R-:W-:Y:S02]  /*3c80*/  FSETP.GEU.AND P5, PT, R26, -126, PT ;  /* 0xc2fc00001a00780b */ /* 0x000fe40003fae000 */
[----:B--2---:R-:W-:Y:S01]  /*3c90*/  F2FP.F16.F32.PACK_AB R24, R74, R21 ;  /* 0x000000154a18723e */ /* 0x004fe200000000ff */
[----:B------:R-:W-:Y:S01]  /*3ca0*/  FADD R74, R15, R74 ;  /* 0x0000004a0f4a7221 */ /* 0x000fe20000000000 */
[----:B------:R-:W-:Y:S02]  /*3cb0*/  F2FP.F16.F32.PACK_AB R31, R40, R85 ;  /* 0x00000055281f723e */ /* 0x000fe400000000ff */
[----:B----4-:R-:W-:Y:S01]  /*3cc0*/  F2FP.F16.F32.PACK_AB R25, R78, R77 ;  /* 0x0000004d4e19723e */ /* 0x010fe200000000ff */
[----:B---3--:R-:W-:Y:S01]  /*3cd0*/  @!P4 FMUL R41, R41, R41 ;  /* 0x000000292929c220 */ /* 0x008fe20000400000 */
[----:B------:R-:W-:-:S05]  /*3ce0*/  FSETP.GEU.AND P4, PT, R28, -126, PT ;  /* 0xc2fc00001c00780b */ /* 0x000fca0003f8e000 */
[----:B------:R-:W-:Y:S01]  /*3cf0*/  @!P5 FMUL R26, R26, 0.5 ;  /* 0x3f0000001a1ad820 */ /* 0x000fe20000400000 */
[----:B-----5:R-:W-:Y:S01]  /*3d00*/  @!P6 FMUL R44, R44, R44 ;  /* 0x0000002c2c2ce220 */ /* 0x020fe20000400000 */
[----:B------:R-:W-:Y:S02]  /*3d10*/  FSETP.GEU.AND P6, PT, R29, -126, PT ;  /* 0xc2fc00001d00780b */ /* 0x000fe40003fce000 */
[----:B------:R1:W2:Y:S02]  /*3d20*/  MUFU.EX2 R45, R26 ;  /* 0x0000001a002d7308 */ /* 0x0002a40000000800 */
[----:B------:R-:W-:Y:S02]  /*3d30*/  F2FP.F16.F32.PACK_AB R32, R44, R41 ;  /* 0x000000292c20723e */ /* 0x000fe400000000ff */
[----:B------:R-:W-:Y:S01]  /*3d40*/  @!P4 FMUL R28, R28, 0.5 ;  /* 0x3f0000001c1cc820 */ /* 0x000fe20000400000 */
[----:B-1----:R-:W-:-:S03]  /*3d50*/  F2FP.F16.F32.PACK_AB R26, R76, R75 ;  /* 0x0000004b4c1a723e */ /* 0x002fc600000000ff */
[----:B------:R1:W3:Y:S01]  /*3d60*/  MUFU.EX2 R42, R28 ;  /* 0x0000001c002a7308 */ /* 0x0002e20000000800 */
[----:B------:R-:W-:Y:S02]  /*3d70*/  FADD R75, R74, R75 ;  /* 0x0000004b4a4b7221 */ /* 0x000fe40000000000 */
[----:B------:R-:W-:Y:S01]  /*3d80*/  @!P6 FMUL R29, R29, 0.5 ;  /* 0x3f0000001d1de820 */ /* 0x000fe20000400000 */
[----:B------:R-:W-:Y:S01]  /*3d90*/  WARPGROUP.ARRIVE ;  /* 0x00000000000079c5 */ /* 0x000fe20000000000 */
[----:B------:R-:W-:Y:S01]  /*3da0*/  FADD R76, R75, R76 ;  /* 0x0000004c4b4c7221 */ /* 0x000fe20000000000 */
[----:B--2---:R-:W-:Y:S01]  /*3db0*/  @!P5 FMUL R45, R45, R45 ;  /* 0x0000002d2d2dd220 */ /* 0x004fe20000400000 */
[----:B------:R-:W-:-:S03]  /*3dc0*/  FSETP.GEU.AND P5, PT, R43, -126, PT ;  /* 0xc2fc00002b00780b */ /* 0x000fc60003fae000 */
[----:B------:R-:W-:Y:S01]  /*3dd0*/  HGMMA.64x32x16.F32 R56, R24, gdesc[UR8].tnspB, R56, gsb0 ;  /* 0x4060000818387df0 */ /* 0x000fe20008000838 */
[----:B-1----:R-:W-:Y:S01]  /*3de0*/  F2FP.F16.F32.PACK_AB R28, R36, R83 ;  /* 0x00000053241c723e */ /* 0x002fe200000000ff */
[----:B------:R-:W-:Y:S01]  /*3df0*/  UMOV UR10, UR8 ;  /* 0x00000008000a7c82 */ /* 0x000fe20008000000 */
[----:B------:R-:W-:Y:S01]  /*3e00*/  UMOV UR11, 0x80000020 ;  /* 0x80000020000b7882 */ /* 0x000fe20000000000 */
[----:B------:R-:W-:Y:S01]  /*3e10*/  UIADD3 UR8, UR6, 0x80, URZ ;  /* 0x0000008006087890 */ /* 0x000fe2000fffe03f */
[----:B------:R-:W-:Y:S01]  /*3e20*/  FADD R83, R76, R83 ;  /* 0x000000534c537221 */ /* 0x000fe20000000000 */
[----:B------:R-:W-:Y:S01]  /*3e30*/  UIADD3 UR6, UR6, 0xc0, URZ ;  /* 0x000000c006067890 */ /* 0x000fe2000fffe03f */
[----:B---3--:R-:W-:Y:S01]  /*3e40*/  @!P4 FMUL R42, R42, R42 ;  /* 0x0000002a2a2ac220 */ /* 0x008fe20000400000 */
[----:B------:R-:W-:Y:S02]  /*3e50*/  FSETP.GEU.AND P4, PT, R46, -126, PT ;  /* 0xc2fc00002e00780b */ /* 0x000fe40003f8e000 */
[----:B------:R-:W-:-:S02]  /*3e60*/  @!P5 FMUL R43, R43, 0.5 ;  /* 0x3f0000002b2bd820 */ /* 0x000fc40000400000 */
[----:B------:R-:W-:-:S09]  /*3e70*/  F2FP.F16.F32.PACK_AB R34, R42, R45 ;  /* 0x0000002d2a22723e */ /* 0x000fd200000000ff */
[----:B------:R-:W-:Y:S01]  /*3e80*/  @!P4 FMUL R46, R46, 0.5 ;  /* 0x3f0000002e2ec820 */ /* 0x000fe20000400000 */
[----:B------:R-:W-:Y:S02]  /*3e90*/  WARPGROUP.DEPBAR.LE gsb0, 0x0 ;  /* 0x00008000000079c5 */ /* 0x000fe40000010000 */
[----:B------:R1:W2:Y:S01]  /*3ea0*/  MUFU.EX2 R24, R29 ;  /* 0x0000001d00187308 */ /* 0x0002a20000000800 */
[----:B------:R-:W-:-:S07]  /*3eb0*/  FFMA R27, R48, UR7, -R23 ;  /* 0x00000007301b7c23 */ /* 0x000fce0008000817 */
[----:B------:R-:W3:Y:S01]  /*3ec0*/  MUFU.EX2 R25, R43 ;  /* 0x0000002b00197308 */ /* 0x000ee20000000800 */
[----:B-1----:R-:W-:Y:S01]  /*3ed0*/  F2FP.F16.F32.PACK_AB R29, R84, R37 ;  /* 0x00000025541d723e */ /* 0x002fe200000000ff */
[----:B------:R-:W-:Y:S01]  /*3ee0*/  FADD R84, R13, R84 ;  /* 0x000000540d547221 */ /* 0x000fe20000000000 */
[C---:B------:R-:W-:Y:S01]  /*3ef0*/  LEA R13, R7.reuse, R14, 0x3 ;  /* 0x0000000e070d7211 */ /* 0x040fe200078e18ff */
[----:B------:R-:W-:Y:S01]  /*3f00*/  VIADD R7, R7, 0x1 ;  /* 0x0000000107077836 */ /* 0x000fe20000000000 */
[----:B------:R-:W-:Y:S01]  /*3f10*/  WARPGROUP.ARRIVE ;  /* 0x00000000000079c5 */ /* 0x000fe20000000000 */
[----:B------:R-:W-:Y:S01]  /*3f20*/  FADD R85, R84, R85 ;  /* 0x0000005554557221 */ /* 0x000fe20000000000 */
[----:B------:R-:W-:Y:S01]  /*3f30*/  PRMT R13, RZ, 0x654, R13 ;  /* 0x00000654ff0d7816 */ /* 0x000fe2000000000d */
[----:B------:R-:W1:Y:S01]  /*3f40*/  MUFU.EX2 R26, R46 ;  /* 0x0000002e001a7308 */ /* 0x000e620000000800 */
[----:B--2---:R-:W-:Y:S01]  /*3f50*/  @!P6 FMUL R24, R24, R24 ;  /* 0x000000181818e220 */ /* 0x004fe20000400000 */
[----:B------:R-:W-:Y:S01]  /*3f60*/  FSETP.GEU.AND P6, PT, R47, -126, PT ;  /* 0xc2fc00002f00780b */ /* 0x000fe20003fce000 */
[----:B------:R-:W-:Y:S01]  /*3f70*/  HGMMA.64x32x16.F32 R56, R28, gdesc[UR8].tnspB, R56, gsb0 ;  /* 0x406000081c387df0 */ /* 0x000fe20008000838 */
[----:B------:R-:W-:Y:S01]  /*3f80*/  UMOV UR10, UR8 ;  /* 0x00000008000a7c82 */ /* 0x000fe20008000000 */
[----:B------:R-:W-:Y:S01]  /*3f90*/  UMOV UR11, 0x80000020 ;  /* 0x80000020000b7882 */ /* 0x000fe20000000000 */
[----:B------:R-:W-:Y:S01]  /*3fa0*/  FADD R85, R85, R40 ;  /* 0x0000002855557221 */ /* 0x000fe20000000000 */
[----:B------:R-:W-:Y:S01]  /*3fb0*/  ISETP.NE.AND P3, PT, R7, 0x4, PT ;  /* 0x000000040700780c */ /* 0x000fe20003f65270 */
[----:B---3--:R-:W-:Y:S01]  /*3fc0*/  @!P5 FMUL R25, R25, R25 ;  /* 0x000000191919d220 */ /* 0x008fe20000400000 */
[----:B------:R-:W-:-:S02]  /*3fd0*/  FSETP.GEU.AND P5, PT, R27, -126, PT ;  /* 0xc2fc00001b00780b */ /* 0x000fc40003fae000 */
[----:B------:R-:W-:Y:S02]  /*3fe0*/  SEL R7, R7, RZ, P3 ;  /* 0x000000ff07077207 */ /* 0x000fe40001800000 */
[----:B------:R-:W-:Y:S02]  /*3ff0*/  F2FP.F16.F32.PACK_AB R33, R25, R24 ;  /* 0x000000181921723e */ /* 0x000fe400000000ff */
[----:B------:R-:W-:Y:S01]  /*4000*/  @!P6 FMUL R47, R47, 0.5 ;  /* 0x3f0000002f2fe820 */ /* 0x000fe20000400000 */
[----:B------:R-:W-:Y:S01]  /*4010*/  FADD R24, R85, R24 ;  /* 0x0000001855187221 */ /* 0x000fe20000000000 */
[----:B-1----:R-:W-:Y:S01]  /*4020*/  @!P4 FMUL R26, R26, R26 ;  /* 0x0000001a1a1ac220 */ /* 0x002fe20000400000 */
[----:B------:R-:W-:Y:S01]  /*4030*/  FSETP.GEU.AND P4, PT, R49, -126, PT ;  /* 0xc2fc00003100780b */ /* 0x000fe20003f8e000 */
[----:B------:R-:W1:Y:S01]  /*4040*/  MUFU.EX2 R43, R47 ;  /* 0x0000002f002b7308 */ /* 0x000e620000000800 */
[----:B------:R-:W-:Y:S02]  /*4050*/  FADD R25, R24, R25 ;  /* 0x0000001918197221 */ /* 0x000fe40000000000 */
[----:B------:R-:W-:-:S06]  /*4060*/  @!P5 FMUL R27, R27, 0.5 ;  /* 0x3f0000001b1bd820 */ /* 0x000fcc0000400000 */
[----:B------:R-:W2:Y:S03]  /*4070*/  MUFU.EX2 R27, R27 ;  /* 0x0000001b001b7308 */ /* 0x000ea60000000800 */
[----:B------:R-:W-:Y:S01]  /*4080*/  @!P4 FMUL R49, R49, 0.5 ;  /* 0x3f0000003131c820 */ /* 0x000fe20000400000 */
[----:B-1----:R-:W-:Y:S01]  /*4090*/  @!P6 FMUL R43, R43, R43 ;  /* 0x0000002b2b2be220 */ /* 0x002fe20000400000 */
[----:B------:R-:W-:-:S04]  /*40a0*/  FSETP.GEU.AND P6, PT, R53, -126, PT ;  /* 0xc2fc00003500780b */ /* 0x000fc80003fce000 */
[----:B------:R-:W-:Y:S01]  /*40b0*/  F2FP.F16.F32.PACK_AB R35, R43, R26 ;  /* 0x0000001a2b23723e */ /* 0x000fe200000000ff */
[----:B------:R-:W-:Y:S01]  /*40c0*/  FADD R26, R25, R26 ;  /* 0x0000001a191a7221 */ /* 0x000fe20000000000 */
[----:B--2---:R-:W-:-:S03]  /*40d0*/  @!P5 FMUL R27, R27, R27 ;  /* 0x0000001b1b1bd220 */ /* 0x004fc60000400000 */
[----:B------:R-:W-:-:S04]  /*40e0*/  FADD R26, R26, R43 ;  /* 0x0000002b1a1a7221 */ /* 0x000fc80000000000 */
[----:B------:R-:W-:Y:S01]  /*40f0*/  @!P6 FMUL R53, R53, 0.5 ;  /* 0x3f0000003535e820 */ /* 0x000fe20000400000 */
[----:B------:R-:W-:Y:S02]  /*4100*/  WARPGROUP.DEPBAR.LE gsb0, 0x0 ;  /* 0x00008000000079c5 */ /* 0x000fe40000010000 */
[----:B------:R-:W1:Y:S01]  /*4110*/  MUFU.EX2 R28, R49 ;  /* 0x00000031001c7308 */ /* 0x000e620000000800 */
[----:B------:R-:W-:Y:S01]  /*4120*/  FFMA R30, R52, UR7, -R23 ;  /* 0x00000007341e7c23 */ /* 0x000fe20008000817 */
[--C-:B------:R-:W-:Y:S01]  /*4130*/  FFMA R29, R50, UR7, -R73.reuse ;  /* 0x00000007321d7c23 */ /* 0x100fe20008000849 */
[----:B------:R-:W-:Y:S01]  /*4140*/  WARPGROUP.ARRIVE ;  /* 0x00000000000079c5 */ /* 0x000fe20000000000 */
[----:B------:R-:W-:Y:S01]  /*4150*/  FFMA R31, R55, UR7, -R73 ;  /* 0x00000007371f7c23 */ /* 0x000fe20008000849 */
[----:B------:R-:W-:Y:S01]  /*4160*/  UMOV UR7, 0x80000020 ;  /* 0x8000002000077882 */ /* 0x000fe20000000000 */
[----:B------:R-:W-:Y:S02]  /*4170*/  FSETP.GEU.AND P5, PT, R30, -126, PT ;  /* 0xc2fc00001e00780b */ /* 0x000fe40003fae000 */
[----:B------:R-:W2:Y:S01]  /*4180*/  MUFU.EX2 R23, R53 ;  /* 0x0000003500177308 */ /* 0x000ea20000000800 */
[----:B------:R-:W-:Y:S01]  /*4190*/  HGMMA.64x32x16.F32 R56, R32, gdesc[UR8].tnspB, R56, gsb0 ;  /* 0x4060000820387df0 */ /* 0x000fe20008000838 */
[----:B-1----:R-:W-:Y:S01]  /*41a0*/  @!P4 FMUL R28, R28, R28 ;  /* 0x0000001c1c1cc220 */ /* 0x002fe20000400000 */
[----:B------:R-:W-:-:S08]  /*41b0*/  FSETP.GEU.AND P4, PT, R29, -126, PT ;  /* 0xc2fc00001d00780b */ /* 0x000fd00003f8e000 */
[----:B------:R-:W-:-:S06]  /*41c0*/  @!P5 FMUL R30, R30, 0.5 ;  /* 0x3f0000001e1ed820 */ /* 0x000fcc0000400000 */
[----:B------:R-:W1:Y:S01]  /*41d0*/  MUFU.EX2 R30, R30 ;  /* 0x0000001e001e7308 */ /* 0x000e620000000800 */
[----:B--2---:R-:W-:Y:S01]  /*41e0*/  @!P6 FMUL R23, R23, R23 ;  /* 0x000000171717e220 */ /* 0x004fe20000400000 */
[----:B------:R-:W-:Y:S01]  /*41f0*/  FSETP.GEU.AND P6, PT, R51, -126, PT ;  /* 0xc2fc00003300780b */ /* 0x000fe20003fce000 */
[----:B------:R-:W-:-:S06]  /*4200*/  @!P4 FMUL R29, R29, 0.5 ;  /* 0x3f0000001d1dc820 */ /* 0x000fcc0000400000 */
[----:B------:R-:W2:Y:S06]  /*4210*/  MUFU.EX2 R29, R29 ;  /* 0x0000001d001d7308 */ /* 0x000eac0000000800 */
[----:B------:R-:W-:Y:S01]  /*4220*/  @!P6 FMUL R51, R51, 0.5 ;  /* 0x3f0000003333e820 */ /* 0x000fe20000400000 */
[----:B-1----:R-:W-:Y:S01]  /*4230*/  @!P5 FMUL R30, R30, R30 ;  /* 0x0000001e1e1ed220 */ /* 0x002fe20000400000 */
[----:B------:R-:W-:-:S04]  /*4240*/  FSETP.GEU.AND P5, PT, R31, -126, PT ;  /* 0xc2fc00001f00780b */ /* 0x000fc80003fae000 */
[----:B------:R-:W-:Y:S01]  /*4250*/  F2FP.F16.F32.PACK_AB R38, R23, R30 ;  /* 0x0000001e1726723e */ /* 0x000fe200000000ff */
[----:B--2---:R-:W-:Y:S01]  /*4260*/  @!P4 FMUL R29, R29, R29 ;  /* 0x0000001d1d1dc220 */ /* 0x004fe20000400000 */
[----:B------:R-:W-:-:S07]  /*4270*/  FSETP.GEU.AND P4, PT, R54, -126, PT ;  /* 0xc2fc00003600780b */ /* 0x000fce0003f8e000 */
[----:B------:R-:W-:Y:S01]  /*4280*/  @!P5 FMUL R31, R31, 0.5 ;  /* 0x3f0000001f1fd820 */ /* 0x000fe20000400000 */
[----:B------:R-:W-:Y:S02]  /*4290*/  WARPGROUP.DEPBAR.LE gsb0, 0x0 ;  /* 0x00008000000079c5 */ /* 0x000fe40000010000 */
[----:B------:R-:W1:Y:S01]  /*42a0*/  MUFU.EX2 R32, R51 ;  /* 0x0000003300207308 */ /* 0x000e620000000800 */
[----:B------:R-:W-:Y:S01]  /*42b0*/  FADD R34, R83, R36 ;  /* 0x0000002453227221 */ /* 0x000fe20000000000 */
[----:B------:R-:W-:-:S03]  /*42c0*/  F2FP.F16.F32.PACK_AB R36, R28, R27 ;  /* 0x0000001b1c24723e */ /* 0x000fc600000000ff */
[----:B------:R-:W-:Y:S01]  /*42d0*/  FADD R79, R34, R79 ;  /* 0x0000004f224f7221 */ /* 0x000fe20000000000 */
[----:B------:R-:W-:Y:S02]  /*42e0*/  @!P4 FMUL R54, R54, 0.5 ;  /* 0x3f0000003636c820 */ /* 0x000fe40000400000 */
[----:B------:R-:W2:Y:S01]  /*42f0*/  MUFU.EX2 R31, R31 ;  /* 0x0000001f001f7308 */ /* 0x000ea20000000800 */
[----:B------:R-:W-:-:S04]  /*4300*/  FADD R82, R79, R82 ;  /* 0x000000524f527221 */ /* 0x000fc80000000000 */
[----:B------:R-:W-:-:S03]  /*4310*/  FADD R41, R82, R41 ;  /* 0x0000002952297221 */ /* 0x000fc60000000000 */
[----:B------:R-:W3:Y:S01]  /*4320*/  MUFU.EX2 R22, R54 ;  /* 0x0000003600167308 */ /* 0x000ee20000000800 */
[----:B-1----:R-:W-:Y:S01]  /*4330*/  @!P6 FMUL R32, R32, R32 ;  /* 0x000000202020e220 */ /* 0x002fe20000400000 */
[----:B------:R-:W-:-:S04]  /*4340*/  FADD R44, R41, R44 ;  /* 0x0000002c292c7221 */ /* 0x000fc80000000000 */
[----:B------:R-:W-:Y:S01]  /*4350*/  F2FP.F16.F32.PACK_AB R37, R32, R29 ;  /* 0x0000001d2025723e */ /* 0x000fe200000000ff */
[----:B------:R-:W-:Y:S01]  /*4360*/  FADD R45, R44, R45 ;  /* 0x0000002d2c2d7221 */ /* 0x000fe20000000000 */
[----:B------:R-:W-:Y:S01]  /*4370*/  FADD R29, R26, R29 ;  /* 0x0000001d1a1d7221 */ /* 0x000fe20000000000 */
[----:B--2---:R-:W-:Y:S02]  /*4380*/  @!P5 FMUL R31, R31, R31 ;  /* 0x0000001f1f1fd220 */ /* 0x004fe40000400000 */
[----:B------:R-:W-:Y:S01]  /*4390*/  FADD R42, R45, R42 ;  /* 0x0000002a2d2a7221 */ /* 0x000fe20000000000 */
[----:B------:R-:W-:-:S03]  /*43a0*/  FADD R29, R29, R32 ;  /* 0x000000201d1d7221 */ /* 0x000fc60000000000 */
[----:B------:R-:W-:Y:S01]  /*43b0*/  FADD R27, R42, R27 ;  /* 0x0000001b2a1b7221 */ /* 0x000fe20000000000 */
[----:B---3--:R-:W-:Y:S01]  /*43c0*/  @!P4 FMUL R22, R22, R22 ;  /* 0x000000161616c220 */ /* 0x008fe20000400000 */
[----:B------:R-:W-:Y:S02]  /*43d0*/  ISETP.NE.AND P4, PT, R17, 0x4, PT ;  /* 0x000000041100780c */ /* 0x000fe40003f85270 */
[----:B------:R-:W-:Y:S02]  /*43e0*/  FADD R27, R27, R28 ;  /* 0x0000001c1b1b7221 */ /* 0x000fe40000000000 */
[----:B------:R-:W-:Y:S02]  /*43f0*/  F2FP.F16.F32.PACK_AB R39, R31, R22 ;  /* 0x000000161f27723e */ /* 0x000fe400000000ff */
[----:B------:R-:W-:Y:S01]  /*4400*/  FADD R30, R27, R30 ;  /* 0x0000001e1b1e7221 */ /* 0x000fe20000000000 */
[----:B------:R-:W-:Y:S01]  /*4410*/  FADD R22, R29, R22 ;  /* 0x000000161d167221 */ /* 0x000fe20000000000 */
[----:B------:R-:W-:Y:S01]  /*4420*/  SEL R17, R17, RZ, P4 ;  /* 0x000000ff11117207 */ /* 0x000fe20002000000 */
[----:B------:R-:W-:Y:S01]  /*4430*/  WARPGROUP.ARRIVE ;  /* 0x00000000000079c5 */ /* 0x000fe20000000000 */
[----:B------:R-:W-:-:S05]  /*4440*/  FADD R15, R30, R23 ;  /* 0x000000171e0f7221 */ /* 0x000fca0000000000 */
[----:B------:R-:W-:Y:S03]  /*4450*/  HGMMA.64x32x16.F32 R56, R36, gdesc[UR4].tnspB, R56, gsb0 ;  /* 0x4060000424387df0 */ /* 0x000fe60008000838 */
[----:B------:R-:W-:Y:S02]  /*4460*/  WARPGROUP.DEPBAR.LE gsb0, 0x0 ;  /* 0x00008000000079c5 */ /* 0x000fe40000010000 */
[----:B------:R1:W-:Y:S02]  /*4470*/  SYNCS.ARRIVE.TRANS64.RED.A1T0 RZ, [R13+URZ], RZ ;  /* 0x000000ff0dff79a7 */ /* 0x0003e4000810043f */
[----:B-1----:R-:W-:-:S04]  /*4480*/  SEL R13, RZ, 0x1, P4 ;  /* 0x00000001ff0d7807 */ /* 0x002fc80002000000 */
[----:B------:R-:W-:Y:S01]  /*4490*/  LOP3.LUT R4, R4, R13, RZ, 0x3c, !PT ;  /* 0x0000000d04047212 */ /* 0x000fe200078e3cff */
[----:B------:R-:W-:Y:S01]  /*44a0*/  FADD R13, R22, R31 ;  /* 0x0000001f160d7221 */ /* 0x000fe20000000000 */
[----:B------:R-:W-:Y:S06]  /*44b0*/  @P2 BRA `(.L_x_31) ;  /* 0x0000000000a02947 */ /* 0x000fec0003800000 */
[----:B------:R-:W-:Y:S01]  /*44c0*/  ISETP.LT.OR P2, PT, R8, 0x1, !P0 ;  /* 0x000000010800780c */ /* 0x000fe20004741670 */
[----:B------:R-:W-:-:S12]  /*44d0*/  BSSY B0, `(.L_x_32) ;  /* 0x0000025000007945 */ /* 0x000fd80003800000 */
[----:B------:R-:W-:Y:S05]  /*44e0*/  @P2 BRA `(.L_x_33) ;  /* 0x00000000008c2947 */ /* 0x000fea0003800000 */
[----:B------:R-:W-:Y:S01]  /*44f0*/  ISETP.NE.AND P3, PT, R0, RZ, PT ;  /* 0x000000ff0000720c */ /* 0x000fe20003f65270 */
[----:B------:R-:W-:Y:S01]  /*4500*/  IMAD R21, R5, 0x8, R2 ;  /* 0x0000000805157824 */ /* 0x000fe200078e0202 */
[----:B------:R-:W-:-:S11]  /*4510*/  SHF.L.U32 R22, R6, 0x1f, RZ ;  /* 0x0000001f06167819 */ /* 0x000fd600000006ff */
.L_x_34:
        /* <DEDUP_REMOVED lines=10> */
.L_x_35:
        /* <DEDUP_REMOVED lines=9> */
[----:B------:R-:W-:Y:S01]  /*4650*/  UMOV UR10, URZ ;  /* 0x0000003f000a7c82 */ /* 0x000fe20008000000 */
[----:B------:R-:W-:Y:S01]  /*4660*/  UMOV UR12, UR36 ;  /* 0x00000024000c7c82 */ /* 0x000fe20008000000 */
[----:B------:R-:W-:Y:S01]  /*4670*/  UMOV UR13, UR37 ;  /* 0x00000025000d7c82 */ /* 0x000fe20008000000 */
[----:B------:R-:W-:Y:S01]  /*4680*/  ISETP.NE.AND P2, PT, R5, 0x4, PT ;  /* 0x000000040500780c */ /* 0x000fe20003f45270 */
[----:B------:R-:W-:Y:S01]  /*4690*/  VIADD R9, R9, 0x1 ;  /* 0x0000000109097836 */ /* 0x000fe20000000000 */
[----:B------:R-:W-:-:S02]  /*46a0*/  USHF.L.U32 UR11, UR11, 0x6, URZ ;  /* 0x000000060b0b7899 */ /* 0x000fc4000800063f */
[----:B------:R-:W-:Y:S01]  /*46b0*/  UIADD3 UR9, UR9, 0x5000, URZ ;  /* 0x0000500009097890 */ /* 0x000fe2000fffe03f */
[----:B------:R-:W-:Y:S01]  /*46c0*/  SEL R21, RZ, 0x1, P2 ;  /* 0x00000001ff157807 */ /* 0x000fe20001000000 */
[----:B------:R-:W-:Y:S01]  /*46d0*/  UIADD3 UR8, UR8, 0x1000, URZ ;  /* 0x0000100008087890 */ /* 0x000fe2000fffe03f */
[----:B------:R-:W-:Y:S02]  /*46e0*/  SEL R5, R5, RZ, P2 ;  /* 0x000000ff05057207 */ /* 0x000fe40001000000 */
[----:B------:R-:W-:-:S06]  /*46f0*/  LOP3.LUT R6, R6, R21, RZ, 0x3c, !PT ;  /* 0x0000001506067212 */ /* 0x000fcc00078e3cff */
[----:B------:R1:W-:Y:S02]  /*4700*/  UTMALDG.4D [UR8], [UR6], desc[UR18] ;  /* 0x00001208060075b4 */ /* 0x0003e40008019000 */
[----:B-1----:R-:W-:Y:S01]  /*4710*/  NOP ;  /* 0x0000000000007918 */ /* 0x002fe20000000000 */
.L_x_33:
[----:B------:R-:W-:Y:S05]  /*4720*/  BSYNC B0 ;  /* 0x0000000000007941 */ /* 0x000fea0003800000 */
.L_x_32:
[----:B------:R-:W-:-:S07]  /*4730*/  VIADD R8, R8, 0xffffffff ;  /* 0xffffffff08087836 */ /* 0x000fce0000000000 */
.L_x_31:
[----:B------:R-:W-:Y:S01]  /*4740*/  IADD3 R12, R12, 0x40, RZ ;  /* 0x000000400c0c7810 */ /* 0x000fe20007ffe0ff */
[----:B------:R-:W-:Y:S02]  /*4750*/  IMAD.MOV.U32 R23, RZ, RZ, R18 ;  /* 0x000000ffff177224 */ /* 0x000fe400078e0012 */
[----:B------:R-:W-:Y:S01]  /*4760*/  IMAD.MOV.U32 R21, RZ, RZ, R19 ;  /* 0x000000ffff157224 */ /* 0x000fe200078e0013 */
[----:B------:R-:W-:Y:S06]  /*4770*/  @P1 BRA `(.L_x_36) ;  /* 0xffffffe400241947 */ /* 0x000fec000383ffff */
.L_x_24:
[----:B------:R-:W-:-:S13]  /*4780*/  ISETP.GE.AND P1, PT, R20, 0x1, PT ;  /* 0x000000011400780c */ /* 0x000fda0003f26270 */
[----:B------:R-:W-:Y:S05]  /*4790*/  @!P1 BRA `(.L_x_37) ;  /* 0x0000002000649947 */ /* 0x000fea0003800000 */
[----:B------:R-:W-:Y:S01]  /*47a0*/  IMAD.MOV.U32 R23, RZ, RZ, R18 ;  /* 0x000000ffff177224 */ /* 0x000fe200078e0012 */
[----:B-1----:R-:W-:Y:S01]  /*47b0*/  LOP3.LUT R21, R16, 0x1f, RZ, 0xc0, !PT ;  /* 0x0000001f10157812 */ /* 0x002fe200078ec0ff */
[----:B------:R-:W-:-:S07]  /*47c0*/  IMAD.MOV.U32 R22, RZ, RZ, R19 ;  /* 0x000000ffff167224 */ /* 0x000fce00078e0013 */
.L_x_51:
[----:B------:R-:W-:Y:S01]  /*47d0*/  IMAD R19, R17, 0x8, R2 ;  /* 0x0000000811137824 */ /* 0x000fe200078e0202 */
[----:B------:R-:W-:-:S07]  /*47e0*/  SHF.L.U32 R18, R4, 0x1f, RZ ;  /* 0x0000001f04127819 */ /* 0x000fce00000006ff */
.L_x_38:
[----:B-1----:R1:W2:Y:S02]  /*47f0*/  SYNCS.PHASECHK.TRANS64.TRYWAIT P1, [R19+URZ+0x5000], R18 ;  /* 0x00500012130075a7 */ /* 0x0022a4000802017f */
[----:B--2---:R-:W-:Y:S05]  /*4800*/  @!P1 NANOSLEEP.SYNCS 0x989680 ;  /* 0x009896800000995d */ /* 0x004fea0003900000 */
[----:B------:R-:W2:Y:S02]  /*4810*/  @!P1 SYNCS.PHASECHK.TRANS64 P1, [R19+URZ+0x5000], R18 ;  /* 0x00500012130095a7 */ /* 0x000ea4000802007f */
[----:B--2---:R-:W-:Y:S05]  /*4820*/  @!P1 BRA `(.L_x_38) ;  /* 0xfffffffc00f09947 */ /* 0x004fea000383ffff */
[----:B------:R-:W-:Y:S05]  /*4830*/  WARPSYNC.ALL ;  /* 0x0000000000007948 */ /* 0x000fea0003800000 */
[----:B-1----:R-:W-:Y:S01]  /*4840*/  IMAD.MOV.U32 R19, RZ, RZ, -0x7fffffe0 ;  /* 0x80000020ff137424 */ /* 0x002fe200078e00ff */
[----:B------:R-:W-:Y:S01]  /*4850*/  LEA R18, R17, UR20, 0x8 ;  /* 0x0000001411127c11 */ /* 0x000fe2000f8e40ff */
[----:B------:R-:W-:Y:S01]  /*4860*/  WARPGROUP.ARRIVE ;  /* 0x00000000000079c5 */ /* 0x000fe20000000000 */
[----:B------:R-:W-:Y:S02]  /*4870*/  ISETP.NE.AND P1, PT, R10, RZ, PT ;  /* 0x000000ff0a00720c */ /* 0x000fe40003f25270 */
[C---:B------:R-:W-:Y:S01]  /*4880*/  R2UR UR6, R18.reuse ;  /* 0x00000000120672ca */ /* 0x040fe200000e0000 */
[----:B------:R-:W-:Y:S01]  /*4890*/  VIADD R18, R18, 0x2 ;  /* 0x0000000212127836 */ /* 0x000fe20000000000 */
[----:B------:R-:W-:Y:S01]  /*48a0*/  R2UR UR7, R19 ;  /* 0x00000000130772ca */ /* 0x000fe200000e0000 */
[----:B------:R-:W-:-:S03]  /*48b0*/  IMAD.MOV.U32 R19, RZ, RZ, -0x7fffffe0 ;  /* 0x80000020ff137424 */ /* 0x000fc600078e00ff */
[----:B------:R-:W-:Y:S02]  /*48c0*/  R2UR UR18, R18 ;  /* 0x00000000121272ca */ /* 0x000fe400000e0000 */
[----:B------:R-:W-:-:S07]  /*48d0*/  R2UR UR19, R19 ;  /* 0x00000000131372ca */ /* 0x000fce00000e0000 */
[----:B------:R-:W-:Y:S03]  /*48e0*/  HGMMA.64x64x16.F32 R24, gdesc[UR4], RZ, !UPT, gsb0 ;  /* 0x00e00000041879f0 */ /* 0x000fe6000c0008ff */
[----:B------:R-:W-:Y:S02]  /*48f0*/  WARPGROUP.DEPBAR.LE gsb0, 0x0 ;  /* 0x00008000000079c5 */ /* 0x000fe40000010000 */
[----:B------:R-:W-:-:S06]  /*4900*/  WARPGROUP.ARRIVE ;  /* 0x00000000000079c5 */ /* 0x000fcc0000000000 */
[----:B------:R-:W-:Y:S03]  /*4910*/  HGMMA.64x64x16.F32 R24, gdesc[UR16], R24, gsb0 ;  /* 0x00e00000101879f0 */ /* 0x000fe60008000818 */
[----:B------:R-:W-:Y:S02]  /*4920*/  WARPGROUP.DEPBAR.LE gsb0, 0x0 ;  /* 0x00008000000079c5 */ /* 0x000fe40000010000 */
[----:B------:R-:W-:Y:S05]  /*4930*/  @P1 BRA `(.L_x_39) ;  /* 0x0000000000a01947 */ /* 0x000fea0003800000 */
[----:B------:R-:W-:Y:S01]  /*4940*/  ISETP.LT.OR P2, PT, R8, 0x1, !P0 ;  /* 0x000000010800780c */ /* 0x000fe20004741670 */
[----:B------:R-:W-:-:S12]  /*4950*/  BSSY B0, `(.L_x_40) ;  /* 0x0000025000007945 */ /* 0x000fd80003800000 */
[----:B------:R-:W-:Y:S05]  /*4960*/  @P2 BRA `(.L_x_41) ;  /* 0x00000000008c2947 */ /* 0x000fea0003800000 */
[----:B------:R-:W-:Y:S02]  /*4970*/  ISETP.NE.AND P3, PT, R0, RZ, PT ;  /* 0x000000ff0000720c */ /* 0x000fe40003f65270 */
[----:B------:R-:W-:Y:S02]  /*4980*/  LEA R18, R5, R2, 0x3 ;  /* 0x0000000205127211 */ /* 0x000fe400078e18ff */
[----:B------:R-:W-:-:S09]  /*4990*/  SHF.L.U32 R19, R6, 0x1f, RZ ;  /* 0x0000001f06137819 */ /* 0x000fd200000006ff */
.L_x_42:
        /* <DEDUP_REMOVED lines=10> */
.L_x_43:
[----:B-12---:R-:W-:Y:S01]  /*4a40*/  IMAD R19, R5, 0x1000, R2 ;  /* 0x0000100005137824 */ /* 0x006fe200078e0202 */
        /* <DEDUP_REMOVED lines=10> */
[----:B------:R-:W-:Y:S01]  /*4af0*/  UMOV UR12, UR36 ;  /* 0x00000024000c7c82 */ /* 0x000fe20008000000 */
[----:B------:R-:W-:-:S02]  /*4b00*/  UMOV UR13, UR37 ;  /* 0x00000025000d7c82 */ /* 0x000fc40008000000 */
[----:B------:R-:W-:Y:S01]  /*4b10*/  USHF.L.U32 UR11, UR11, 0x6, URZ ;  /* 0x000000060b0b7899 */ /* 0x000fe2000800063f */
[C---:B------:R-:W-:Y:S01]  /*4b20*/  ISETP.NE.AND P2, PT, R5.reuse, 0x4, PT ;  /* 0x000000040500780c */ /* 0x040fe20003f45270 */
[----:B------:R-:W-:Y:S02]  /*4b30*/  UIADD3 UR9, UR9, 0x5000, URZ ;  /* 0x0000500009097890 */ /* 0x000fe4000fffe03f */
[----:B------:R-:W-:Y:S01]  /*4b40*/  UIADD3 UR8, UR8, 0x1000, URZ ;  /* 0x0000100008087890 */ /* 0x000fe2000fffe03f */
[----:B------:R-:W-:Y:S02]  /*4b50*/  SEL R19, RZ, 0x1, P2 ;  /* 0x00000001ff137807 */ /* 0x000fe40001000000 */
[----:B------:R-:W-:Y:S02]  /*4b60*/  SEL R5, R5, RZ, P2 ;  /* 0x000000ff05057207 */ /* 0x000fe40001000000 */
[----:B------:R-:W-:-:S04]  /*4b70*/  LOP3.LUT R6, R6, R19, RZ, 0x3c, !PT ;  /* 0x0000001306067212 */ /* 0x000fc800078e3cff */
[----:B------:R1:W-:Y:S02]  /*4b80*/  UTMALDG.4D [UR8], [UR6], desc[UR18] ;  /* 0x00001208060075b4 */ /* 0x0003e40008019000 */
[----:B-1----:R-:W-:Y:S01]  /*4b90*/  NOP ;  /* 0x0000000000007918 */ /* 0x002fe20000000000 */
.L_x_41:
[----:B------:R-:W-:Y:S05]  /*4ba0*/  BSYNC B0 ;  /* 0x0000000000007941 */ /* 0x000fea0003800000 */
.L_x_40:
[----:B------:R-:W-:-:S07]  /*4bb0*/  VIADD R8, R8, 0xffffffff ;  /* 0xffffffff08087836 */ /* 0x000fce0000000000 */
.L_x_39:
[C---:B------:R-:W-:Y:S01]  /*4bc0*/  VIADD R18, R12.reuse, 0x1 ;  /* 0x000000010c127836 */ /* 0x040fe20000000000 */
[----:B------:R-:W-:Y:S05]  /*4bd0*/  WARPSYNC.ALL ;  /* 0x0000000000007948 */ /* 0x000fea0003800000 */
[C---:B------:R-:W-:Y:S01]  /*4be0*/  VIADD R72, R12.reuse, 0x8 ;  /* 0x000000080c487836 */ /* 0x040fe20000000000 */
[-C--:B------:R-:W-:Y:S01]  /*4bf0*/  ISETP.GE.AND P3, PT, R3, R18.reuse, PT ;  /* 0x000000120300720c */ /* 0x080fe20003f66270 */
[----:B------:R-:W-:Y:S01]  /*4c00*/  ULDC UR6, c[0x0][0x604] ;  /* 0x0001810000067ab9 */ /* 0x000fe20000000800 */
[----:B------:R-:W-:Y:S01]  /*4c10*/  ISETP.GE.AND P5, PT, R11, R18, PT ;  /* 0x000000120b00720c */ /* 0x000fe20003fa6270 */
[C---:B------:R-:W-:Y:S01]  /*4c20*/  VIADD R18, R12.reuse, 0x9 ;  /* 0x000000090c127836 */ /* 0x040fe20000000000 */
[-C--:B------:R-:W-:Y:S01]  /*4c30*/  ISETP.GE.AND P6, PT, R3, R72.reuse, PT ;  /* 0x000000480300720c */ /* 0x080fe20003fc6270 */
[----:B------:R-:W-:Y:S01]  /*4c40*/  VIADD R17, R17, 0x1 ;  /* 0x0000000111117836 */ /* 0x000fe20000000000 */
[----:B------:R-:W-:Y:S01]  /*4c50*/  ISETP.GE.AND P4, PT, R11, R72, PT ;  /* 0x000000480b00720c */ /* 0x000fe20003f86270 */
[----:B------:R-:W-:Y:S01]  /*4c60*/  VIADD R72, R12, 0x10 ;  /* 0x000000100c487836 */ /* 0x000fe20000000000 */
[----:B------:R-:W-:Y:S01]  /*4c70*/  FSEL R25, R25, -INF , P3 ;  /* 0xff80000019197808 */ /* 0x000fe20001800000 */
[----:B------:R-:W-:Y:S01]  /*4c80*/  BSSY B0, `(.L_x_44) ;  /* 0x000009e000007945 */ /* 0x000fe20003800000 */
[----:B------:R-:W-:-:S02]  /*4c90*/  ISETP.GE.AND P2, PT, R3, R18, PT ;  /* 0x000000120300720c */ /* 0x000fc40003f46270 */
[----:B------:R-:W-:Y:S02]  /*4ca0*/  ISETP.GE.AND P3, PT, R11, R18, PT ;  /* 0x000000120b00720c */ /* 0x000fe40003f66270 */
[----:B------:R-:W-:Y:S02]  /*4cb0*/  FSEL R27, R27, -INF , P5 ;  /* 0xff8000001b1b7808 */ /* 0x000fe40002800000 */
[----:B------:R-:W-:Y:S02]  /*4cc0*/  FSEL R28, R28, -INF , P6 ;  /* 0xff8000001c1c7808 */ /* 0x000fe40003000000 */
[C---:B------:R-:W-:Y:S02]  /*4cd0*/  IADD3 R18, R12.reuse, 0x11, RZ ;  /* 0x000000110c127810 */ /* 0x040fe40007ffe0ff */
[-C--:B------:R-:W-:Y:S02]  /*4ce0*/  ISETP.GE.AND P5, PT, R3, R72.reuse, PT ;  /* 0x000000480300720c */ /* 0x080fe40003fa6270 */
[----:B------:R-:W-:Y:S01]  /*4cf0*/  ISETP.GE.AND P6, PT, R11, R72, PT ;  /* 0x000000480b00720c */ /* 0x000fe20003fc6270 */
[----:B------:R-:W-:Y:S01]  /*4d00*/  VIADD R72, R12, 0x18 ;  /* 0x000000180c487836 */ /* 0x000fe20000000000 */
[----:B------:R-:W-:-:S02]  /*4d10*/  FSEL R30, R30, -INF , P4 ;  /* 0xff8000001e1e7808 */ /* 0x000fc40002000000 */
[----:B------:R-:W-:Y:S02]  /*4d20*/  FSEL R29, R29, -INF , P2 ;  /* 0xff8000001d1d7808 */ /* 0x000fe40001000000 */
[-C--:B------:R-:W-:Y:S02]  /*4d30*/  ISETP.GE.AND P4, PT, R3, R18.reuse, PT ;  /* 0x000000120300720c */ /* 0x080fe40003f86270 */
[C---:B------:R-:W-:Y:S01]  /*4d40*/  ISETP.GE.AND P2, PT, R11.reuse, R18, PT ;  /* 0x000000120b00720c */ /* 0x040fe20003f46270 */
[----:B------:R-:W-:Y:S01]  /*4d50*/  VIADD R18, R12, 0x19 ;  /* 0x000000190c127836 */ /* 0x000fe20000000000 */
[----:B------:R-:W-:Y:S02]  /*4d60*/  FSEL R32, R32, -INF , P5 ;  /* 0xff80000020207808 */ /* 0x000fe40002800000 */
[----:B------:R-:W-:Y:S02]  /*4d70*/  ISETP.GE.AND P5, PT, R11, R72, PT ;  /* 0x000000480b00720c */ /* 0x000fe40003fa6270 */
[----:B------:R-:W-:-:S02]  /*4d80*/  FSEL R34, R34, -INF , P6 ;  /* 0xff80000022227808 */ /* 0x000fc40003000000 */
[----:B------:R-:W-:Y:S02]  /*4d90*/  FSEL R33, R33, -INF , P4 ;  /* 0xff80000021217808 */ /* 0x000fe40002000000 */
[----:B------:R-:W-:Y:S02]  /*4da0*/  FSEL R31, R31, -INF , P3 ;  /* 0xff8000001f1f7808 */ /* 0x000fe40001800000 */
[-C--:B------:R-:W-:Y:S02]  /*4db0*/  ISETP.GE.AND P6, PT, R3, R18.reuse, PT ;  /* 0x000000120300720c */ /* 0x080fe40003fc6270 */
[----:B------:R-:W-:Y:S01]  /*4dc0*/  ISETP.GE.AND P4, PT, R11, R18, PT ;  /* 0x000000120b00720c */ /* 0x000fe20003f86270 */
[----:B------:R-:W-:Y:S01]  /*4dd0*/  VIADD R18, R12, 0x21 ;  /* 0x000000210c127836 */ /* 0x000fe20000000000 */
[----:B------:R-:W-:Y:S02]  /*4de0*/  FSEL R38, R38, -INF , P5 ;  /* 0xff80000026267808 */ /* 0x000fe40002800000 */
[C---:B------:R-:W-:Y:S01]  /*4df0*/  ISETP.GE.AND P3, PT, R3.reuse, R72, PT ;  /* 0x000000480300720c */ /* 0x040fe20003f66270 */
[----:B------:R-:W-:Y:S01]  /*4e00*/  VIADD R72, R12, 0x20 ;  /* 0x000000200c487836 */ /* 0x000fe20000000000 */
[----:B------:R-:W-:-:S02]  /*4e10*/  ISETP.GE.AND P5, PT, R3, R12, PT ;  /* 0x0000000c0300720c */ /* 0x000fc40003fa6270 */
[----:B------:R-:W-:Y:S02]  /*4e20*/  FSEL R37, R37, -INF , P6 ;  /* 0xff80000025257808 */ /* 0x000fe40003000000 */
[----:B------:R-:W-:Y:S02]  /*4e30*/  FSEL R24, R24, -INF , P5 ;  /* 0xff80000018187808 */ /* 0x000fe40002800000 */
[----:B------:R-:W-:Y:S02]  /*4e40*/  FSEL R39, R39, -INF , P4 ;  /* 0xff80000027277808 */ /* 0x000fe40002000000 */
[----:B------:R-:W-:Y:S02]  /*4e50*/  FSEL R35, R35, -INF , P2 ;  /* 0xff80000023237808 */ /* 0x000fe40001000000 */
[----:B------:R-:W-:Y:S02]  /*4e60*/  ISETP.GE.AND P6, PT, R11, R12, PT ;  /* 0x0000000c0b00720c */ /* 0x000fe40003fc6270 */
[----:B------:R-:W-:-:S02]  /*4e70*/  ISETP.GE.AND P5, PT, R3, R18, PT ;  /* 0x000000120300720c */ /* 0x000fc40003fa6270 */
[----:B------:R-:W-:Y:S01]  /*4e80*/  ISETP.GE.AND P4, PT, R11, R18, PT ;  /* 0x000000120b00720c */ /* 0x000fe20003f86270 */
[----:B------:R-:W-:Y:S01]  /*4e90*/  VIADD R18, R12, 0x28 ;  /* 0x000000280c127836 */ /* 0x000fe20000000000 */
[C---:B------:R-:W-:Y:S02]  /*4ea0*/  ISETP.GE.AND P2, PT, R3.reuse, R72, PT ;  /* 0x000000480300720c */ /* 0x040fe40003f46270 */
[----:B------:R-:W-:Y:S02]  /*4eb0*/  FSEL R73, R26, -INF , P6 ;  /* 0xff8000001a497808 */ /* 0x000fe40003000000 */
[----:B------:R-:W-:Y:S02]  /*4ec0*/  FSEL R26, R40, -INF , P2 ;  /* 0xff800000281a7808 */ /* 0x000fe40001000000 */
[-C--:B------:R-:W-:Y:S02]  /*4ed0*/  ISETP.GE.AND P2, PT, R3, R18.reuse, PT ;  /* 0x000000120300720c */ /* 0x080fe40003f46270 */
[----:B------:R-:W-:-:S02]  /*4ee0*/  ISETP.GE.AND P6, PT, R11, R18, PT ;  /* 0x000000120b00720c */ /* 0x000fc40003fc6270 */
[----:B------:R-:W-:Y:S02]  /*4ef0*/  FMNMX R18, R24, R23, !PT ;  /* 0x0000001718127209 */ /* 0x000fe40007800000 */
[----:B------:R-:W-:Y:S02]  /*4f00*/  FSEL R36, R36, -INF , P3 ;  /* 0xff80000024247808 */ /* 0x000fe40001800000 */
[----:B------:R-:W-:Y:S02]  /*4f10*/  FMNMX R40, R73, R22, !PT ;  /* 0x0000001649287209 */ /* 0x000fe40007800000 */
[----:B------:R-:W-:Y:S01]  /*4f20*/  ISETP.GE.AND P3, PT, R11, R72, PT ;  /* 0x000000480b00720c */ /* 0x000fe20003f66270 */
[C---:B------:R-:W-:Y:S01]  /*4f30*/  VIADD R72, R12.reuse, 0x29 ;  /* 0x000000290c487836 */ /* 0x040fe20000000000 */
[----:B------:R-:W-:Y:S01]  /*4f40*/  FMNMX R19, R25, R18, !PT ;  /* 0x0000001219137209 */ /* 0x000fe20007800000 */
[----:B------:R-:W-:Y:S01]  /*4f50*/  VIADD R18, R12, 0x30 ;  /* 0x000000300c127836 */ /* 0x000fe20000000000 */
[----:B------:R-:W-:-:S02]  /*4f60*/  FMNMX R75, R27, R40, !PT ;  /* 0x000000281b4b7209 */ /* 0x000fc40007800000 */
[----:B------:R-:W-:Y:S02]  /*4f70*/  FSEL R42, R42, -INF , P3 ;  /* 0xff8000002a2a7808 */ /* 0x000fe40001800000 */
[----:B------:R-:W-:Y:S02]  /*4f80*/  FSEL R41, R41, -INF , P5 ;  /* 0xff80000029297808 */ /* 0x000fe40002800000 */
[----:B------:R-:W-:Y:S02]  /*4f90*/  FMNMX R40, R28, R19, !PT ;  /* 0x000000131c287209 */ /* 0x000fe40007800000 */
[-C--:B------:R-:W-:Y:S02]  /*4fa0*/  ISETP.GE.AND P3, PT, R3, R72.reuse, PT ;  /* 0x000000480300720c */ /* 0x080fe40003f66270 */
[----:B------:R-:W-:Y:S02]  /*4fb0*/  ISETP.GE.AND P5, PT, R11, R72, PT ;  /* 0x000000480b00720c */ /* 0x000fe40003fa6270 */
        /* <DEDUP_REMOVED lines=10> */
[----:B------:R-:W-:Y:S02]  /*5060*/  FSEL R43, R43, -INF , P4 ;  /* 0xff8000002b2b7808 */ /* 0x000fe40002000000 */
[----:B------:R-:W-:Y:S02]  /*5070*/  FSEL R44, R44, -INF , P2 ;  /* 0xff8000002c2c7808 */ /* 0x000fe40001000000 */
[----:B------:R-:W-:-:S02]  /*5080*/  ISETP.GE.AND P4, PT, R3, R18, PT ;  /* 0x000000120300720c */ /* 0x000fc40003f86270 */
[----:B------:R-:W-:Y:S01]  /*5090*/  ISETP.GE.AND P2, PT, R11, R18, PT ;  /* 0x000000120b00720c */ /* 0x000fe20003f46270 */
[----:B------:R-:W-:Y:S01]  /*50a0*/  VIADD R18, R12, 0x31 ;  /* 0x000000310c127836 */ /* 0x000fe20000000000 */
[----:B------:R-:W-:Y:S02]  /*50b0*/  FMNMX R75, R39, R72, !PT ;  /* 0x00000048274b7209 */ /* 0x000fe40007800000 */
[----:B------:R-:W-:Y:S02]  /*50c0*/  FMNMX R40, R26, R19, !PT ;  /* 0x000000131a287209 */ /* 0x000fe40007800000 */
[----:B------:R-:W-:Y:S02]  /*50d0*/  FMNMX R72, R42, R75, !PT ;  /* 0x0000004b2a487209 */ /* 0x000fe40007800000 */
[----:B------:R-:W-:Y:S02]  /*50e0*/  FSEL R46, R46, -INF , P6 ;  /* 0xff8000002e2e7808 */ /* 0x000fe40003000000 */
[----:B------:R-:W-:-:S02]  /*50f0*/  FSEL R45, R45, -INF , P3 ;  /* 0xff8000002d2d7808 */ /* 0x000fc40001800000 */
[-C--:B------:R-:W-:Y:S02]  /*5100*/  ISETP.GE.AND P6, PT, R3, R18.reuse, PT ;  /* 0x000000120300720c */ /* 0x080fe40003fc6270 */
[----:B------:R-:W-:Y:S02]  /*5110*/  ISETP.GE.AND P3, PT, R11, R18, PT ;  /* 0x000000120b00720c */ /* 0x000fe40003f66270 */
[----:B------:R-:W-:Y:S02]  /*5120*/  FMNMX R19, R41, R40, !PT ;  /* 0x0000002829137209 */ /* 0x000fe40007800000 */
[----:B------:R-:W-:Y:S02]  /*5130*/  IADD3 R18, R12, 0x38, RZ ;  /* 0x000000380c127810 */ /* 0x000fe40007ffe0ff */
[----:B------:R-:W-:Y:S02]  /*5140*/  FMNMX R75, R43, R72, !PT ;  /* 0x000000482b4b7209 */ /* 0x000fe40007800000 */
[----:B------:R-:W-:-:S02]  /*5150*/  FSEL R47, R47, -INF , P5 ;  /* 0xff8000002f2f7808 */ /* 0x000fc40002800000 */
[----:B------:R-:W-:Y:S02]  /*5160*/  FSEL R48, R48, -INF , P4 ;  /* 0xff80000030307808 */ /* 0x000fe40002000000 */
[----:B------:R-:W-:Y:S02]  /*5170*/  FMNMX R40, R44, R19, !PT ;  /* 0x000000132c287209 */ /* 0x000fe40007800000 */
[-C--:B------:R-:W-:Y:S02]  /*5180*/  ISETP.GE.AND P5, PT, R3, R18.reuse, PT ;  /* 0x000000120300720c */ /* 0x080fe40003fa6270 */
[----:B------:R-:W-:Y:S01]  /*5190*/  ISETP.GE.AND P4, PT, R11, R18, PT ;  /* 0x000000120b00720c */ /* 0x000fe20003f86270 */
[----:B------:R-:W-:Y:S01]  /*51a0*/  VIADD R18, R12, 0x39 ;  /* 0x000000390c127836 */ /* 0x000fe20000000000 */
[----:B------:R-:W-:Y:S02]  /*51b0*/  FMNMX R72, R46, R75, !PT ;  /* 0x0000004b2e487209 */ /* 0x000fe40007800000 */
[----:B------:R-:W-:-:S02]  /*51c0*/  FMNMX R19, R45, R40, !PT ;  /* 0x000000282d137209 */ /* 0x000fc40007800000 */
[----:B------:R-:W-:Y:S02]  /*51d0*/  FSEL R50, R50, -INF , P2 ;  /* 0xff80000032327808 */ /* 0x000fe40001000000 */
[----:B------:R-:W-:Y:S02]  /*51e0*/  FSEL R49, R49, -INF , P6 ;  /* 0xff80000031317808 */ /* 0x000fe40003000000 */
[----:B------:R-:W-:Y:S02]  /*51f0*/  FMNMX R75, R47, R72, !PT ;  /* 0x000000482f4b7209 */ /* 0x000fe40007800000 */
[-C--:B------:R-:W-:Y:S02]  /*5200*/  ISETP.GE.AND P2, PT, R3, R18.reuse, PT ;  /* 0x000000120300720c */ /* 0x080fe40003f46270 */
[----:B------:R-:W-:Y:S02]  /*5210*/  ISETP.GE.AND P6, PT, R11, R18, PT ;  /* 0x000000120b00720c */ /* 0x000fe40003fc6270 */
[----:B------:R-:W-:-:S02]  /*5220*/  FMNMX R18, R48, R19, !PT ;  /* 0x0000001330127209 */ /* 0x000fc40007800000 */
[----:B------:R-:W-:Y:S02]  /*5230*/  FSEL R51, R51, -INF , P3 ;  /* 0xff80000033337808 */ /* 0x000fe40001800000 */
[----:B------:R-:W-:Y:S02]  /*5240*/  FMNMX R40, R50, R75, !PT ;  /* 0x0000004b32287209 */ /* 0x000fe40007800000 */
[----:B------:R-:W-:Y:S02]  /*5250*/  FSEL R52, R52, -INF , P5 ;  /* 0xff80000034347808 */ /* 0x000fe40002800000 */
[----:B------:R-:W-:Y:S02]  /*5260*/  FMNMX R19, R49, R18, !PT ;  /* 0x0000001231137209 */ /* 0x000fe40007800000 */
[----:B------:R-:W-:Y:S02]  /*5270*/  FSEL R54, R54, -INF , P4 ;  /* 0xff80000036367808 */ /* 0x000fe40002000000 */
[----:B------:R-:W-:-:S02]  /*5280*/  FMNMX R75, R51, R40, !PT ;  /* 0x00000028334b7209 */ /* 0x000fc40007800000 */
[----:B------:R-:W-:Y:S02]  /*5290*/  FSEL R53, R53, -INF , P2 ;  /* 0xff80000035357808 */ /* 0x000fe40001000000 */
[----:B------:R-:W-:Y:S02]  /*52a0*/  FMNMX R18, R52, R19, !PT ;  /* 0x0000001334127209 */ /* 0x000fe40007800000 */
[----:B------:R-:W-:Y:S02]  /*52b0*/  FSEL R55, R55, -INF , P6 ;  /* 0xff80000037377808 */ /* 0x000fe40003000000 */
        /* <DEDUP_REMOVED lines=9> */
[----:B-1----:R-:W-:Y:S02]  /*5350*/  FMNMX R18, R74, R19, !PT ;  /* 0x000000134a127209 */ /* 0x002fe40007800000 */
[----:B--2---:R-:W-:Y:S02]  /*5360*/  FMNMX R19, R75, R76, !PT ;  /* 0x0000004c4b137209 */ /* 0x004fe40007800000 */
[----:B------:R-:W-:Y:S02]  /*5370*/  FSETP.NEU.AND P2, PT, R18, -INF , PT ;  /* 0xff8000001200780b */ /* 0x000fe40003f4d000 */
[----:B------:R-:W-:-:S02]  /*5380*/  FSETP.NEU.AND P3, PT, R19, -INF , PT ;  /* 0xff8000001300780b */ /* 0x000fc40003f6d000 */
[----:B------:R-:W-:Y:S02]  /*5390*/  FSEL R77, R18, RZ, P2 ;  /* 0x000000ff124d7208 */ /* 0x000fe40001000000 */
[----:B------:R-:W-:Y:S02]  /*53a0*/  FSEL R79, R19, RZ, P3 ;  /* 0x000000ff134f7208 */ /* 0x000fe40001800000 */
[----:B------:R-:W-:Y:S01]  /*53b0*/  ISETP.NE.AND P2, PT, R17, 0x4, PT ;  /* 0x000000041100780c */ /* 0x000fe20003f45270 */
[----:B------:R-:W-:Y:S02]  /*53c0*/  FADD R23, -R77, R23 ;  /* 0x000000174d177221 */ /* 0x000fe40000000100 */
[----:B------:R-:W-:Y:S01]  /*53d0*/  FADD R22, -R79, R22 ;  /* 0x000000164f167221 */ /* 0x000fe20000000100 */
[----:B------:R-:W-:Y:S01]  /*53e0*/  SEL R17, R17, RZ, P2 ;  /* 0x000000ff11117207 */ /* 0x000fe20001000000 */
[----:B------:R-:W-:Y:S01]  /*53f0*/  FMUL R72, R23, UR6 ;  /* 0x0000000617487c20 */ /* 0x000fe20008400000 */
[----:B------:R-:W-:-:S02]  /*5400*/  IMAD R23, R7, 0x8, R14 ;  /* 0x0000000807177824 */ /* 0x000fc400078e020e */
[----:B------:R-:W-:Y:S01]  /*5410*/  FMUL R22, R22, UR6 ;  /* 0x0000000616167c20 */ /* 0x000fe20008400000 */
[----:B------:R-:W-:Y:S01]  /*5420*/  VIADD R7, R7, 0x1 ;  /* 0x0000000107077836 */ /* 0x000fe20000000000 */
[----:B------:R-:W-:-:S03]  /*5430*/  FSETP.GEU.AND P3, PT, R72, -126, PT ;  /* 0xc2fc00004800780b */ /* 0x000fc60003f6e000 */
[----:B------:R-:W-:Y:S02]  /*5440*/  FSETP.GEU.AND P4, PT, R22, -126, PT ;  /* 0xc2fc00001600780b */ /* 0x000fe40003f8e000 */
[----:B------:R-:W-:Y:S02]  /*5450*/  PRMT R40, RZ, 0x654, R23 ;  /* 0x00000654ff287816 */ /* 0x000fe40000000017 */
[----:B------:R-:W-:Y:S02]  /*5460*/  SEL R23, RZ, 0x1, P2 ;  /* 0x00000001ff177807 */ /* 0x000fe40001000000 */
[----:B------:R1:W-:Y:S01]  /*5470*/  SYNCS.ARRIVE.TRANS64.RED.A1T0 RZ, [R40+URZ], RZ ;  /* 0x000000ff28ff79a7 */ /* 0x0003e2000810043f */
[----:B------:R-:W-:-:S03]  /*5480*/  ISETP.NE.AND P2, PT, R7, 0x4, PT ;  /* 0x000000040700780c */ /* 0x000fc60003f45270 */
[----:B------:R-:W-:-:S03]  /*5490*/  @!P3 FMUL R72, R72, 0.5 ;  /* 0x3f0000004848b820 */ /* 0x000fc60000400000 */
[----:B------:R-:W-:Y:S01]  /*54a0*/  @!P4 FMUL R22, R22, 0.5 ;  /* 0x3f0000001616c820 */ /* 0x000fe20000400000 */
[----:B-1----:R-:W-:Y:S01]  /*54b0*/  LOP3.LUT R40, R4, R23, RZ, 0x3c, !PT ;  /* 0x0000001704287212 */ /* 0x002fe200078e3cff */
[----:B------:R-:W-:Y:S01]  /*54c0*/  IMAD R23, R17, 0x8, R2 ;  /* 0x0000000811177824 */ /* 0x000fe200078e0202 */
[----:B------:R-:W1:Y:S02]  /*54d0*/  MUFU.EX2 R72, R72 ;  /* 0x0000004800487308 */ /* 0x000e640000000800 */
[----:B------:R-:W-:-:S06]  /*54e0*/  SHF.L.U32 R4, R40, 0x1f, RZ ;  /* 0x0000001f28047819 */ /* 0x000fcc00000006ff */
[----:B------:R-:W2:Y:S01]  /*54f0*/  MUFU.EX2 R74, R22 ;  /* 0x00000016004a7308 */ /* 0x000ea20000000800 */
[----:B-1----:R-:W-:-:S04]  /*5500*/  @!P3 FMUL R72, R72, R72 ;  /* 0x000000484848b220 */ /* 0x002fc80000400000 */
        /* <DEDUP_REMOVED lines=17> */
.L_x_45:
[----:B-1----:R1:W2:Y:S02]  /*5620*/  SYNCS.PHASECHK.TRANS64.TRYWAIT P3, [R23+URZ+0x5000], R4 ;  /* 0x00500004170075a7 */ /* 0x0022a4000806017f */
[----:B--2---:R-:W-:Y:S05]  /*5630*/  @!P3 NANOSLEEP.SYNCS 0x989680 ;  /* 0x009896800000b95d */ /* 0x004fea0003900000 */
[----:B------:R-:W2:Y:S02]  /*5640*/  @!P3 SYNCS.PHASECHK.TRANS64 P3, [R23+URZ+0x5000], R4 ;  /* 0x005000041700b5a7 */ /* 0x000ea4000806007f */
[----:B--2---:R-:W-:Y:S05]  /*5650*/  @!P3 BRA `(.L_x_45) ;  /* 0xfffffffc00f0b947 */ /* 0x004fea000383ffff */
[----:B------:R-:W-:Y:S05]  /*5660*/  BSYNC B0 ;  /* 0x0000000000007941 */ /* 0x000fea0003800000 */
.L_x_44:
[----:B------:R-:W2:Y:S01]  /*5670*/  LDC R76, c[0x0][0x604] ;  /* 0x00018100ff4c7b82 */ /* 0x000ea20000000800 */
[----:B-1----:R-:W-:Y:S01]  /*5680*/  IMAD.MOV.U32 R23, RZ, RZ, -0x7fffffe0 ;  /* 0x80000020ff177424 */ /* 0x002fe200078e00ff */
[----:B------:R-:W-:Y:S01]  /*5690*/  LEA R22, R17, UR14, 0x8 ;  /* 0x0000000e11167c11 */ /* 0x000fe2000f8e40ff */
[----:B------:R-:W-:Y:S05]  /*56a0*/  WARPSYNC.ALL ;  /* 0x0000000000007948 */ /* 0x000fea0003800000 */
[----:B------:R-:W-:Y:S02]  /*56b0*/  R2UR UR6, R22 ;  /* 0x00000000160672ca */ /* 0x000fe400000e0000 */
[----:B------:R-:W-:Y:S01]  /*56c0*/  R2UR UR7, R23 ;  /* 0x00000000170772ca */ /* 0x000fe200000e0000 */
[-C--:B--2---:R-:W-:Y:S01]  /*56d0*/  FMUL R77, R77, R76.reuse ;  /* 0x0000004c4d4d7220 */ /* 0x084fe20000400000 */
[----:B------:R-:W-:-:S03]  /*56e0*/  FMUL R75, R79, R76 ;  /* 0x0000004c4f4b7220 */ /* 0x000fc60000400000 */
[-C--:B------:R-:W-:Y:S01]  /*56f0*/  FFMA R25, R25, R76.reuse, -R77 ;  /* 0x0000004c19197223 */ /* 0x080fe2000000084d */
[-CC-:B------:R-:W-:Y:S01]  /*5700*/  FFMA R4, R73, R76.reuse, -R75.reuse ;  /* 0x0000004c49047223 */ /* 0x180fe2000000084b */
[-C--:B------:R-:W-:Y:S01]  /*5710*/  FFMA R27, R27, R76.reuse, -R75 ;  /* 0x0000004c1b1b7223 */ /* 0x080fe2000000084b */
[-CC-:B------:R-:W-:Y:S01]  /*5720*/  FFMA R24, R24, R76.reuse, -R77.reuse ;  /* 0x0000004c18187223 */ /* 0x180fe2000000084d */
[-C--:B------:R-:W-:Y:S01]  /*5730*/  FFMA R29, R29, R76.reuse, -R77 ;  /* 0x0000004c1d1d7223 */ /* 0x080fe2000000084d */
[----:B------:R-:W-:Y:S01]  /*5740*/  FSETP.GEU.AND P6, PT, R25, -126, PT ;  /* 0xc2fc00001900780b */ /* 0x000fe20003fce000 */
[-CC-:B------:R-:W-:Y:S01]  /*5750*/  FFMA R30, R30, R76.reuse, -R75.reuse ;  /* 0x0000004c1e1e7223 */ /* 0x180fe2000000084b */
[----:B------:R-:W-:Y:S01]  /*5760*/  FSETP.GEU.AND P3, PT, R4, -126, PT ;  /* 0xc2fc00000400780b */ /* 0x000fe20003f6e000 */
[-C--:B------:R-:W-:Y:S01]  /*5770*/  FFMA R31, R31, R76.reuse, -R75 ;  /* 0x0000004c1f1f7223 */ /* 0x080fe2000000084b */
[----:B------:R-:W-:Y:S01]  /*5780*/  FSETP.GEU.AND P4, PT, R27, -126, PT ;  /* 0xc2fc00001b00780b */ /* 0x000fe20003f8e000 */
[-CC-:B------:R-:W-:Y:S01]  /*5790*/  FFMA R28, R28, R76.reuse, -R77.reuse ;  /* 0x0000004c1c1c7223 */ /* 0x180fe2000000084d */
[----:B------:R-:W-:Y:S01]  /*57a0*/  FSETP.GEU.AND P5, PT, R24, -126, PT ;  /* 0xc2fc00001800780b */ /* 0x000fe20003fae000 */
[-C--:B------:R-:W-:Y:S01]  /*57b0*/  FFMA R33, R33, R76.reuse, -R77 ;  /* 0x0000004c21217223 */ /* 0x080fe2000000084d */
[-CC-:B------:R-:W-:Y:S01]  /*57c0*/  FFMA R34, R34, R76.reuse, -R75.reuse ;  /* 0x0000004c22227223 */ /* 0x180fe2000000084b */
[-C--:B------:R-:W-:Y:S01]  /*57d0*/  FFMA R35, R35, R76.reuse, -R75 ;  /* 0x0000004c23237223 */ /* 0x080fe2000000084b */
[-CC-:B------:R-:W-:Y:S01]  /*57e0*/  FFMA R32, R32, R76.reuse, -R77.reuse ;  /* 0x0000004c20207223 */ /* 0x180fe2000000084d */
[-CC-:B------:R-:W-:Y:S01]  /*57f0*/  FFMA R88, R36, R76.reuse, -R77.reuse ;  /* 0x0000004c24587223 */ /* 0x180fe2000000084d */
[-C--:B------:R-:W-:Y:S01]  /*5800*/  FFMA R37, R37, R76.reuse, -R77 ;  /* 0x0000004c25257223 */ /* 0x080fe2000000084d */
[----:B------:R-:W-:Y:S01]  /*5810*/  @!P6 FMUL R25, R25, 0.5 ;  /* 0x3f0000001919e820 */ /* 0x000fe20000400000 */
[-CC-:B------:R-:W-:Y:S01]  /*5820*/  FFMA R38, R38, R76.reuse, -R75.reuse ;  /* 0x0000004c26267223 */ /* 0x180fe2000000084b */
[----:B------:R-:W-:Y:S01]  /*5830*/  @!P3 FMUL R4, R4, 0.5 ;  /* 0x3f0000000404b820 */ /* 0x000fe20000400000 */
[-C--:B------:R-:W-:Y:S01]  /*5840*/  FFMA R39, R39, R76.reuse, -R75 ;  /* 0x0000004c27277223 */ /* 0x080fe2000000084b */
[----:B------:R-:W-:Y:S01]  /*5850*/  @!P4 FMUL R27, R27, 0.5 ;  /* 0x3f0000001b1bc820 */ /* 0x000fe20000400000 */
[----:B------:R-:W1:Y:S01]  /*5860*/  MUFU.EX2 R78, R25 ;  /* 0x00000019004e7308 */ /* 0x000e620000000800 */
[----:B------:R-:W-:Y:S01]  /*5870*/  @!P5 FMUL R24, R24, 0.5 ;  /* 0x3f0000001818d820 */ /* 0x000fe20000400000 */
[-C--:B------:R-:W-:Y:S01]  /*5880*/  FFMA R41, R41, R76.reuse, -R77 ;  /* 0x0000004c29297223 */ /* 0x080fe2000000084d */
[-C--:B------:R-:W-:Y:S01]  /*5890*/  FFMA R47, R47, R76.reuse, -R75 ;  /* 0x0000004c2f2f7223 */ /* 0x080fe2000000084b */
[-CC-:B------:R-:W-:Y:S01]  /*58a0*/  FFMA R48, R48, R76.reuse, -R77.reuse ;  /* 0x0000004c30307223 */ /* 0x180fe2000000084d */
[-CC-:B------:R-:W-:Y:S01]  /*58b0*/  FFMA R52, R52, R76.reuse, -R77.reuse ;  /* 0x0000004c34347223 */ /* 0x180fe2000000084d */
[-C--:B------:R-:W-:Y:S01]  /*58c0*/  FFMA R53, R53, R76.reuse, -R77 ;  /* 0x0000004c35357223 */ /* 0x080fe2000000084d */
[----:B------:R-:W-:Y:S01]  /*58d0*/  FFMA R54, R54, R76, -R75 ;  /* 0x0000004c36367223 */ /* 0x000fe2000000084b */
[----:B------:R2:W3:Y:S08]  /*58e0*/  MUFU.EX2 R79, R4 ;  /* 0x00000004004f7308 */ /* 0x0004f00000000800 */
[----:B------:R-:W4:Y:S01]  /*58f0*/  MUFU.EX2 R80, R27 ;  /* 0x0000001b00507308 */ /* 0x000f220000000800 */
[----:B-1----:R-:W-:Y:S01]  /*5900*/  @!P6 FMUL R78, R78, R78 ;  /* 0x0000004e4e4ee220 */ /* 0x002fe20000400000 */
[----:B------:R-:W-:Y:S01]  /*5910*/  FSETP.GEU.AND P6, PT, R29, -126, PT ;  /* 0xc2fc00001d00780b */ /* 0x000fe20003fce000 */
[----:B--2---:R-:W-:-:S05]  /*5920*/  FFMA R4, R26, R76, -R77 ;  /* 0x0000004c1a047223 */ /* 0x004fca000000084d */
[----:B------:R-:W1:Y:S01]  /*5930*/  MUFU.EX2 R73, R24 ;  /* 0x0000001800497308 */ /* 0x000e620000000800 */
[----:B---3--:R-:W-:Y:S01]  /*5940*/  @!P3 FMUL R79, R79, R79 ;  /* 0x0000004f4f4fb220 */ /* 0x008fe20000400000 */
[----:B------:R-:W-:-:S03]  /*5950*/  FSETP.GEU.AND P3, PT, R30, -126, PT ;  /* 0xc2fc00001e00780b */ /* 0x000fc60003f6e000 */
[----:B------:R-:W-:Y:S02]  /*5960*/  FFMA R13, R74, R13, R79 ;  /* 0x0000000d4a0d7223 */ /* 0x000fe4000000004f */
[----:B------:R-:W-:Y:S01]  /*5970*/  @!P6 FMUL R29, R29, 0.5 ;  /* 0x3f0000001d1de820 */ /* 0x000fe20000400000 */
[----:B----4-:R-:W-:Y:S01]  /*5980*/  @!P4 FMUL R80, R80, R80 ;  /* 0x000000505050c220 */ /* 0x010fe20000400000 */
[----:B------:R-:W-:Y:S02]  /*5990*/  FSETP.GEU.AND P4, PT, R31, -126, PT ;  /* 0xc2fc00001f00780b */ /* 0x000fe40003f8e000 */
[----:B------:R2:W3:Y:S01]  /*59a0*/  MUFU.EX2 R82, R29 ;  /* 0x0000001d00527308 */ /* 0x0004e20000000800 */
[----:B------:R-:W-:Y:S01]  /*59b0*/  FADD R13, R13, R80 ;  /* 0x000000500d0d7221 */ /* 0x000fe20000000000 */
[----:B------:R-:W-:Y:S02]  /*59c0*/  F2FP.F16.F32.PACK_AB R25, R80, R79 ;  /* 0x0000004f5019723e */ /* 0x000fe400000000ff */
[----:B------:R-:W-:Y:S01]  /*59d0*/  @!P3 FMUL R30, R30, 0.5 ;  /* 0x3f0000001e1eb820 */ /* 0x000fe20000400000 */
[----:B-1----:R-:W-:Y:S01]  /*59e0*/  @!P5 FMUL R73, R73, R73 ;  /* 0x000000494949d220 */ /* 0x002fe20000400000 */
[----:B------:R-:W-:-:S02]  /*59f0*/  FSETP.GEU.AND P5, PT, R28, -126, PT ;  /* 0xc2fc00001c00780b */ /* 0x000fc40003fae000 */
[----:B------:R-:W1:Y:S01]  /*5a00*/  MUFU.EX2 R84, R30 ;  /* 0x0000001e00547308 */ /* 0x000e620000000800 */
[-C--:B--2---:R-:W-:Y:S01]  /*5a10*/  FFMA R29, R43, R76.reuse, -R75 ;  /* 0x0000004c2b1d7223 */ /* 0x084fe2000000084b */
[-C--:B------:R-:W-:Y:S01]  /*5a20*/  FFMA R43, R45, R76.reuse, -R77 ;  /* 0x0000004c2d2b7223 */ /* 0x080fe2000000084d */
[----:B------:R-:W-:Y:S01]  /*5a30*/  F2FP.F16.F32.PACK_AB R24, R78, R73 ;  /* 0x000000494e18723e */ /* 0x000fe200000000ff */
[----:B------:R-:W-:Y:S01]  /*5a40*/  @!P4 FMUL R31, R31, 0.5 ;  /* 0x3f0000001f1fc820 */ /* 0x000fe20000400000 */
[----:B------:R-:W-:Y:S01]  /*5a50*/  FFMA R45, R51, R76, -R75 ;  /* 0x0000004c332d7223 */ /* 0x000fe2000000084b */
[----:B------:R-:W-:Y:S02]  /*5a60*/  FFMA R15, R72, R15, R73 ;  /* 0x0000000f480f7223 */ /* 0x000fe40000000049 */
[----:B------:R-:W2:Y:S01]  /*5a70*/  MUFU.EX2 R87, R31 ;  /* 0x0000001f00577308 */ /* 0x000ea20000000800 */
[----:B---3--:R-:W-:Y:S01]  /*5a80*/  @!P6 FMUL R82, R82, R82 ;  /* 0x000000525252e220 */ /* 0x008fe20000400000 */
[----:B------:R-:W-:Y:S01]  /*5a90*/  FSETP.GEU.AND P6, PT, R33, -126, PT ;  /* 0xc2fc00002100780b */ /* 0x000fe20003fce000 */
[----:B------:R-:W-:Y:S01]  /*5aa0*/  FADD R78, R15, R78 ;  /* 0x0000004e0f4e7221 */ /* 0x000fe20000000000 */
[----:B------:R-:W-:-:S04]  /*5ab0*/  @!P5 FMUL R28, R28, 0.5 ;  /* 0x3f0000001c1cd820 */ /* 0x000fc80000400000 */
[----:B------:R3:W4:Y:S01]  /*5ac0*/  MUFU.EX2 R81, R28 ;  /* 0x0000001c00517308 */ /* 0x0007220000000800 */
[----:B-1----:R-:W-:Y:S01]  /*5ad0*/  @!P3 FMUL R84, R84, R84 ;  /* 0x000000545454b220 */ /* 0x002fe20000400000 */
[----:B------:R-:W-:-:S05]  /*5ae0*/  FSETP.GEU.AND P3, PT, R34, -126, PT ;  /* 0xc2fc00002200780b */ /* 0x000fca0003f6e000 */
[----:B------:R-:W-:Y:S01]  /*5af0*/  @!P6 FMUL R33, R33, 0.5 ;  /* 0x3f0000002121e820 */ /* 0x000fe20000400000 */
[----:B--2---:R-:W-:Y:S01]  /*5b00*/  @!P4 FMUL R87, R87, R87 ;  /* 0x000000575757c220 */ /* 0x004fe20000400000 */
[----:B------:R-:W-:Y:S02]  /*5b10*/  FSETP.GEU.AND P4, PT, R35, -126, PT ;  /* 0xc2fc00002300780b */ /* 0x000fe40003f8e000 */
[----:B------:R-:W1:Y:S01]  /*5b20*/  MUFU.EX2 R83, R33 ;  /* 0x0000002100537308 */ /* 0x000e620000000800 */
[-C--:B---3--:R-:W-:Y:S01]  /*5b30*/  FFMA R28, R42, R76.reuse, -R75 ;  /* 0x0000004c2a1c7223 */ /* 0x088fe2000000084b */
[----:B------:R-:W-:Y:S01]  /*5b40*/  FFMA R42, R44, R76, -R77 ;  /* 0x0000004c2c2a7223 */ /* 0x000fe2000000084d */
[----:B------:R-:W-:Y:S01]  /*5b50*/  F2FP.F16.F32.PACK_AB R27, R87, R84 ;  /* 0x00000054571b723e */ /* 0x000fe200000000ff */
[----:B------:R-:W-:Y:S01]  /*5b60*/  @!P3 FMUL R34, R34, 0.5 ;  /* 0x3f0000002222b820 */ /* 0x000fe20000400000 */
[----:B------:R-:W-:Y:S01]  /*5b70*/  FFMA R44, R46, R76, -R75 ;  /* 0x0000004c2e2c7223 */ /* 0x000fe2000000084b */
[----:B----4-:R-:W-:Y:S01]  /*5b80*/  @!P5 FMUL R81, R81, R81 ;  /* 0x000000515151d220 */ /* 0x010fe20000400000 */
[----:B------:R-:W-:Y:S01]  /*5b90*/  FSETP.GEU.AND P5, PT, R32, -126, PT ;  /* 0xc2fc00002000780b */ /* 0x000fe20003fae000 */
[----:B------:R-:W2:Y:S01]  /*5ba0*/  MUFU.EX2 R36, R34 ;  /* 0x0000002200247308 */ /* 0x000ea20000000800 */
[----:B------:R-:W-:-:S02]  /*5bb0*/  FADD R84, R13, R84 ;  /* 0x000000540d547221 */ /* 0x000fc40000000000 */
[----:B------:R-:W-:Y:S01]  /*5bc0*/  F2FP.F16.F32.PACK_AB R26, R82, R81 ;  /* 0x00000051521a723e */ /* 0x000fe200000000ff */
[----:B------:R-:W-:Y:S01]  /*5bd0*/  @!P4 FMUL R35, R35, 0.5 ;  /* 0x3f0000002323c820 */ /* 0x000fe20000400000 */
[----:B------:R-:W-:Y:S01]  /*5be0*/  FADD R87, R84, R87 ;  /* 0x0000005754577221 */ /* 0x000fe20000000000 */
[----:B------:R-:W-:Y:S01]  /*5bf0*/  FADD R81, R78, R81 ;  /* 0x000000514e517221 */ /* 0x000fe20000000000 */
[----:B------:R-:W-:Y:S01]  /*5c00*/  WARPGROUP.ARRIVE ;  /* 0x00000000000079c5 */ /* 0x000fe20000000000 */
[----:B------:R-:W3:Y:S01]  /*5c10*/  MUFU.EX2 R85, R35 ;  /* 0x0000002300557308 */ /* 0x000ee20000000800 */
[----:B-1----:R-:W-:Y:S01]  /*5c20*/  @!P6 FMUL R83, R83, R83 ;  /* 0x000000535353e220 */ /* 0x002fe20000400000 */
[----:B------:R-:W-:Y:S01]  /*5c30*/  FSETP.GEU.AND P6, PT, R37, -126, PT ;  /* 0xc2fc00002500780b */ /* 0x000fe20003fce000 */
[----:B------:R-:W-:Y:S01]  /*5c40*/  FADD R81, R81, R82 ;  /* 0x0000005251517221 */ /* 0x000fe20000000000 */
[----:B------:R-:W-:Y:S01]  /*5c50*/  @!P5 FMUL R32, R32, 0.5 ;  /* 0x3f0000002020d820 */ /* 0x000fe20000400000 */
[----:B------:R-:W-:Y:S03]  /*5c60*/  HGMMA.64x32x16.F32 R56, R24, gdesc[UR4].tnspB, R56, gsb0 ;  /* 0x4060000418387df0 */ /* 0x000fe60008000838 */
[----:B------:R-:W1:Y:S01]  /*5c70*/  MUFU.EX2 R86, R32 ;  /* 0x0000002000567308 */ /* 0x000e620000000800 */
[----:B--2---:R-:W-:Y:S01]  /*5c80*/  @!P3 FMUL R36, R36, R36 ;  /* 0x000000242424b220 */ /* 0x004fe20000400000 */
[----:B------:R-:W-:-:S05]  /*5c90*/  FSETP.GEU.AND P3, PT, R38, -126, PT ;  /* 0xc2fc00002600780b */ /* 0x000fca0003f6e000 */
[----:B------:R-:W-:Y:S01]  /*5ca0*/  @!P6 FMUL R37, R37, 0.5 ;  /* 0x3f0000002525e820 */ /* 0x000fe20000400000 */
[----:B---3--:R-:W-:Y:S01]  /*5cb0*/  @!P4 FMUL R85, R85, R85 ;  /* 0x000000555555c220 */ /* 0x008fe20000400000 */
[----:B------:R-:W-:Y:S02]  /*5cc0*/  FSETP.GEU.AND P4, PT, R39, -126, PT ;  /* 0xc2fc00002700780b */ /* 0x000fe40003f8e000 */
[----:B------:R-:W2:Y:S04]  /*5cd0*/  MUFU.EX2 R89, R37 ;  /* 0x0000002500597308 */ /* 0x000ea80000000800 */
[----:B------:R-:W-:Y:S01]  /*5ce0*/  @!P3 FMUL R38, R38, 0.5 ;  /* 0x3f0000002626b820 */ /* 0x000fe20000400000 */
[----:B-1----:R-:W-:Y:S01]  /*5cf0*/  @!P5 FMUL R86, R86, R86 ;  /* 0x000000565656d220 */ /* 0x002fe20000400000 */
[----:B------:R-:W-:-:S02]  /*5d00*/  FSETP.GEU.AND P5, PT, R88, -126, PT ;  /* 0xc2fc00005800780b */ /* 0x000fc40003fae000 */
[----:B------:R-:W1:Y:S03]  /*5d10*/  MUFU.EX2 R90, R38 ;  /* 0x00000026005a7308 */ /* 0x000e660000000800 */
[----:B------:R-:W-:-:S05]  /*5d20*/  @!P4 FMUL R39, R39, 0.5 ;  /* 0x3f0000002727c820 */ /* 0x000fca0000400000 */
[----:B------:R-:W3:Y:S01]  /*5d30*/  MUFU.EX2 R23, R39 ;  /* 0x0000002700177308 */ /* 0x000ee20000000800 */
[----:B--2---:R-:W-:Y:S01]  /*5d40*/  @!P6 FMUL R89, R89, R89 ;  /* 0x000000595959e220 */ /* 0x004fe20000400000 */
[----:B------:R-:W-:Y:S01]  /*5d50*/  FSETP.GEU.AND P6, PT, R41, -126, PT ;  /* 0xc2fc00002900780b */ /* 0x000fe20003fce000 */
[----:B------:R-:W-:Y:S01]  /*5d60*/  @!P5 FMUL R88, R88, 0.5 ;  /* 0x3f0000005858d820 */ /* 0x000fe20000400000 */
[----:B-1----:R-:W-:-:S05]  /*5d70*/  @!P3 FMUL R90, R90, R90 ;  /* 0x0000005a5a5ab220 */ /* 0x002fca0000400000 */
[----:B------:R-:W1:Y:S01]  /*5d80*/  MUFU.EX2 R88, R88 ;  /* 0x0000005800587308 */ /* 0x000e620000000800 */
[----:B------:R-:W-:-:S05]  /*5d90*/  FSETP.GEU.AND P3, PT, R28, -126, PT ;  /* 0xc2fc00001c00780b */ /* 0x000fca0003f6e000 */
[----:B------:R-:W-:Y:S01]  /*5da0*/  @!P6 FMUL R41, R41, 0.5 ;  /* 0x3f0000002929e820 */ /* 0x000fe20000400000 */
[----:B---3--:R-:W-:Y:S01]  /*5db0*/  @!P4 FMUL R23, R23, R23 ;  /* 0x000000171717c220 */ /* 0x008fe20000400000 */
[----:B------:R-:W-:Y:S01]  /*5dc0*/  FSETP.GEU.AND P4, PT, R29, -126, PT ;  /* 0xc2fc00001d00780b */ /* 0x000fe20003f8e000 */
[----:B------:R-:W-:Y:S02]  /*5dd0*/  WARPGROUP.DEPBAR.LE gsb0, 0x0 ;  /* 0x00008000000079c5 */ /* 0x000fe40000010000 */
[----:B------:R-:W-:Y:S01]  /*5de0*/  VIADD R24, R22, 0x40 ;  /* 0x0000004016187836 */ /* 0x000fe20000000000 */
[----:B------:R-:W2:Y:S01]  /*5df0*/  MUFU.EX2 R27, R41 ;  /* 0x00000029001b7308 */ /* 0x000ea20000000800 */
[----:B------:R-:W-:Y:S02]  /*5e00*/  IMAD.MOV.U32 R25, RZ, RZ, -0x7fffffe0 ;  /* 0x80000020ff197424 */ /* 0x000fe400078e00ff */
[----:B------:R-:W-:Y:S01]  /*5e10*/  @!P3 FMUL R28, R28, 0.5 ;  /* 0x3f0000001c1cb820 */ /* 0x000fe20000400000 */
[----:B------:R-:W-:Y:S01]  /*5e20*/  F2FP.F16.F32.PACK_AB R31, R23, R90 ;  /* 0x0000005a171f723e */ /* 0x000fe200000000ff */
[----:B-1----:R-:W-:Y:S01]  /*5e30*/  @!P5 FMUL R88, R88, R88 ;  /* 0x000000585858d220 */ /* 0x002fe20000400000 */
[----:B------:R-:W-:-:S02]  /*5e40*/  R2UR UR6, R24 ;  /* 0x00000000180672ca */ /* 0x000fc400000e0000 */
[----:B------:R-:W-:Y:S01]  /*5e50*/  R2UR UR7, R25 ;  /* 0x00000000190772ca */ /* 0x000fe200000e0000 */
[----:B------:R-:W-:Y:S01]  /*5e60*/  @!P4 FMUL R29, R29, 0.5 ;  /* 0x3f0000001d1dc820 */ /* 0x000fe20000400000 */
[----:B------:R1:W3:Y:S01]  /*5e70*/  MUFU.EX2 R26, R28 ;  /* 0x0000001c001a7308 */ /* 0x0002e20000000800 */
[----:B------:R-:W-:Y:S01]  /*5e80*/  F2FP.F16.F32.PACK_AB R30, R89, R88 ;  /* 0x00000058591e723e */ /* 0x000fe200000000ff */
[----:B------:R-:W-:Y:S01]  /*5e90*/  IMAD.MOV.U32 R25, RZ, RZ, -0x7fffffe0 ;  /* 0x80000020ff197424 */ /* 0x000fe200078e00ff */
[----:B------:R-:W-:Y:S02]  /*5ea0*/  FSETP.GEU.AND P5, PT, R4, -126, PT ;  /* 0xc2fc00000400780b */ /* 0x000fe40003fae000 */
[----:B------:R-:W-:-:S03]  /*5eb0*/  IADD3 R24, R22, 0x80, RZ ;  /* 0x0000008016187810 */ /* 0x000fc60007ffe0ff */
[----:B------:R4:W5:Y:S01]  /*5ec0*/  MUFU.EX2 R41, R29 ;  /* 0x0000001d00297308 */ /* 0x0009620000000800 */
[----:B-1----:R-:W-:Y:S01]  /*5ed0*/  F2FP.F16.F32.PACK_AB R28, R83, R86 ;  /* 0x00000056531c723e */ /* 0x002fe200000000ff */
[----:B--2---:R-:W-:Y:S01]  /*5ee0*/  @!P6 FMUL R27, R27, R27 ;  /* 0x0000001b1b1be220 */ /* 0x004fe20000400000 */
[----:B------:R-:W-:Y:S01]  /*5ef0*/  FSETP.GEU.AND P6, PT, R43, -126, PT ;  /* 0xc2fc00002b00780b */ /* 0x000fe20003fce000 */
[----:B------:R-:W-:-:S04]  /*5f00*/  FADD R86, R81, R86 ;  /* 0x0000005651567221 */ /* 0x000fc80000000000 */
[----:B------:R-:W-:Y:S01]  /*5f10*/  @!P5 FMUL R4, R4, 0.5 ;  /* 0x3f0000000404d820 */ /* 0x000fe20000400000 */
[----:B----4-:R-:W-:Y:S01]  /*5f20*/  F2FP.F16.F32.PACK_AB R29, R85, R36 ;  /* 0x00000024551d723e */ /* 0x010fe200000000ff */
[----:B---3--:R-:W-:Y:S01]  /*5f30*/  @!P3 FMUL R26, R26, R26 ;  /* 0x0000001a1a1ab220 */ /* 0x008fe20000400000 */
[----:B------:R-:W-:Y:S01]  /*5f40*/  FSETP.GEU.AND P3, PT, R44, -126, PT ;  /* 0xc2fc00002c00780b */ /* 0x000fe20003f6e000 */
[----:B------:R-:W-:Y:S01]  /*5f50*/  FADD R83, R86, R83 ;  /* 0x0000005356537221 */ /* 0x000fe20000000000 */
[----:B------:R-:W-:Y:S01]  /*5f60*/  WARPGROUP.ARRIVE ;  /* 0x00000000000079c5 */ /* 0x000fe20000000000 */
[----:B------:R-:W1:Y:S02]  /*5f70*/  MUFU.EX2 R4, R4 ;  /* 0x0000000400047308 */ /* 0x000e640000000800 */
[----:B------:R-:W-:Y:S01]  /*5f80*/  @!P6 FMUL R43, R43, 0.5 ;  /* 0x3f0000002b2be820 */ /* 0x000fe20000400000 */
[----:B-----5:R-:W-:Y:S01]  /*5f90*/  @!P4 FMUL R41, R41, R41 ;  /* 0x000000292929c220 */ /* 0x020fe20000400000 */
[----:B------:R-:W-:Y:S01]  /*5fa0*/  FSETP.GEU.AND P4, PT, R47, -126, PT ;  /* 0xc2fc00002f00780b */ /* 0x000fe20003f8e000 */
[----:B------:R-:W-:Y:S01]  /*5fb0*/  HGMMA.64x32x16.F32 R56, R28, gdesc[UR4].tnspB, R56, gsb0 ;  /* 0x406000041c387df0 */ /* 0x000fe20008000838 */
[----:B------:R-:W-:Y:S01]  /*5fc0*/  R2UR UR6, R24 ;  /* 0x00000000180672ca */ /* 0x000fe200000e0000 */
[----:B------:R-:W-:Y:S01]  /*5fd0*/  VIADD R24, R22, 0xc0 ;  /* 0x000000c016187836 */ /* 0x000fe20000000000 */
[----:B------:R-:W2:Y:S01]  /*5fe0*/  MUFU.EX2 R43, R43 ;  /* 0x0000002b002b7308 */ /* 0x000ea20000000800 */
[----:B------:R-:W-:Y:S01]  /*5ff0*/  R2UR UR7, R25 ;  /* 0x00000000190772ca */ /* 0x000fe200000e0000 */
[----:B------:R-:W-:Y:S01]  /*6000*/  @!P3 FMUL R44, R44, 0.5 ;  /* 0x3f0000002c2cb820 */ /* 0x000fe20000400000 */
[----:B------:R-:W-:Y:S01]  /*6010*/  F2FP.F16.F32.PACK_AB R33, R41, R26 ;  /* 0x0000001a2921723e */ /* 0x000fe200000000ff */
[----:B------:R-:W-:-:S02]  /*6020*/  IMAD.MOV.U32 R25, RZ, RZ, -0x7fffffe0 ;  /* 0x80000020ff197424 */ /* 0x000fc400078e00ff */
[----:B------:R-:W-:Y:S01]  /*6030*/  FADD R22, R87, R36 ;  /* 0x0000002457167221 */ /* 0x000fe20000000000 */
[----:B------:R-:W-:Y:S01]  /*6040*/  FADD R88, R83, R88 ;  /* 0x0000005853587221 */ /* 0x000fe20000000000 */
[----:B------:R-:W3:Y:S01]  /*6050*/  MUFU.EX2 R44, R44 ;  /* 0x0000002c002c7308 */ /* 0x000ee20000000800 */
[----:B-1----:R-:W-:Y:S01]  /*6060*/  @!P5 FMUL R4, R4, R4 ;  /* 0x000000040404d220 */ /* 0x002fe20000400000 */
[----:B------:R-:W-:Y:S01]  /*6070*/  FSETP.GEU.AND P5, PT, R42, -126, PT ;  /* 0xc2fc00002a00780b */ /* 0x000fe20003fae000 */
[----:B------:R-:W-:Y:S01]  /*6080*/  @!P4 FMUL R47, R47, 0.5 ;  /* 0x3f0000002f2fc820 */ /* 0x000fe20000400000 */
[----:B------:R-:W-:Y:S01]  /*6090*/  FADD R85, R22, R85 ;  /* 0x0000005516557221 */ /* 0x000fe20000000000 */
[----:B------:R-:W-:Y:S01]  /*60a0*/  FADD R89, R88, R89 ;  /* 0x0000005958597221 */ /* 0x000fe20000000000 */
[----:B------:R-:W-:Y:S02]  /*60b0*/  F2FP.F16.F32.PACK_AB R32, R27, R4 ;  /* 0x000000041b20723e */ /* 0x000fe400000000ff */
[----:B------:R-:W-:Y:S01]  /*60c0*/  FADD R90, R85, R90 ;  /* 0x0000005a555a7221 */ /* 0x000fe20000000000 */
[----:B--2---:R-:W-:Y:S01]  /*60d0*/  @!P6 FMUL R43, R43, R43 ;  /* 0x0000002b2b2be220 */ /* 0x004fe20000400000 */
[----:B------:R-:W-:-:S02]  /*60e0*/  FADD R4, R89, R4 ;  /* 0x0000000459047221 */ /* 0x000fc40000000000 */
[----:B------:R-:W-:Y:S02]  /*60f0*/  FADD R23, R90, R23 ;  /* 0x000000175a177221 */ /* 0x000fe40000000000 */
[----:B------:R-:W-:Y:S01]  /*6100*/  FADD R27, R4, R27 ;  /* 0x0000001b041b7221 */ /* 0x000fe20000000000 */
[----:B------:R-:W-:Y:S01]  /*6110*/  @!P5 FMUL R42, R42, 0.5 ;  /* 0x3f0000002a2ad820 */ /* 0x000fe20000400000 */
[----:B------:R-:W-:Y:S01]  /*6120*/  FADD R26, R23, R26 ;  /* 0x0000001a171a7221 */ /* 0x000fe20000000000 */
[----:B---3--:R-:W-:-:S03]  /*6130*/  @!P3 FMUL R44, R44, R44 ;  /* 0x0000002c2c2cb220 */ /* 0x008fc60000400000 */
[----:B------:R-:W-:Y:S01]  /*6140*/  FADD R41, R26, R41 ;  /* 0x000000291a297221 */ /* 0x000fe20000000000 */
[----:B------:R-:W1:Y:S02]  /*6150*/  MUFU.EX2 R42, R42 ;  /* 0x0000002a002a7308 */ /* 0x000e640000000800 */
[----:B-1----:R-:W-:Y:S01]  /*6160*/  @!P5 FMUL R42, R42, R42 ;  /* 0x0000002a2a2ad220 */ /* 0x002fe20000400000 */
[----:B------:R-:W-:-:S05]  /*6170*/  WARPGROUP.DEPBAR.LE gsb0, 0x0 ;  /* 0x00008000000079c5 */ /* 0x000fca0000010000 */
[----:B------:R-:W1:Y:S01]  /*6180*/  MUFU.EX2 R29, R47 ;  /* 0x0000002f001d7308 */ /* 0x000e620000000800 */
[----:B------:R-:W-:Y:S01]  /*6190*/  FFMA R31, R49, R76, -R77 ;  /* 0x0000004c311f7223 */ /* 0x000fe2000000084d */
[----:B------:R-:W-:Y:S01]  /*61a0*/  F2FP.F16.F32.PACK_AB R34, R43, R42 ;  /* 0x0000002a2b22723e */ /* 0x000fe200000000ff */
[----:B------:R-:W-:Y:S01]  /*61b0*/  FFMA R30, R50, R76, -R75 ;  /* 0x0000004c321e7223 */ /* 0x000fe2000000084b */
[----:B------:R-:W-:Y:S01]  /*61c0*/  FSETP.GEU.AND P5, PT, R48, -126, PT ;  /* 0xc2fc00003000780b */ /* 0x000fe20003fae000 */
[----:B------:R-:W-:Y:S01]  /*61d0*/  FADD R42, R27, R42 ;  /* 0x0000002a1b2a7221 */ /* 0x000fe20000000000 */
[----:B------:R-:W-:Y:S02]  /*61e0*/  FSETP.GEU.AND P6, PT, R31, -126, PT ;  /* 0xc2fc00001f00780b */ /* 0x000fe40003fce000 */
[----:B------:R-:W-:Y:S01]  /*61f0*/  FSETP.GEU.AND P3, PT, R30, -126, PT ;  /* 0xc2fc00001e00780b */ /* 0x000fe20003f6e000 */
[----:B------:R-:W-:Y:S01]  /*6200*/  FADD R43, R42, R43 ;  /* 0x0000002b2a2b7221 */ /* 0x000fe20000000000 */
[----:B-1----:R-:W-:Y:S01]  /*6210*/  @!P4 FMUL R29, R29, R29 ;  /* 0x0000001d1d1dc220 */ /* 0x002fe20000400000 */
[----:B------:R-:W-:-:S08]  /*6220*/  FSETP.GEU.AND P4, PT, R45, -126, PT ;  /* 0xc2fc00002d00780b */ /* 0x000fd00003f8e000 */
[----:B------:R-:W-:Y:S01]  /*6230*/  @!P6 FMUL R31, R31, 0.5 ;  /* 0x3f0000001f1fe820 */ /* 0x000fe20000400000 */
[----:B------:R-:W-:Y:S01]  /*6240*/  @!P5 FMUL R48, R48, 0.5 ;  /* 0x3f0000003030d820 */ /* 0x000fe20000400000 */
[----:B------:R-:W-:Y:S01]  /*6250*/  @!P3 FMUL R30, R30, 0.5 ;  /* 0x3f0000001e1eb820 */ /* 0x000fe20000400000 */
[----:B------:R-:W-:Y:S01]  /*6260*/  F2FP.F16.F32.PACK_AB R35, R29, R44 ;  /* 0x0000002c1d23723e */ /* 0x000fe200000000ff */
[----:B------:R-:W-:Y:S01]  /*6270*/  FADD R44, R41, R44 ;  /* 0x0000002c292c7221 */ /* 0x000fe20000000000 */
[----:B------:R-:W1:Y:S02]  /*6280*/  MUFU.EX2 R28, R48 ;  /* 0x00000030001c7308 */ /* 0x000e640000000800 */
[----:B------:R-:W-:Y:S01]  /*6290*/  WARPGROUP.ARRIVE ;  /* 0x00000000000079c5 */ /* 0x000fe20000000000 */
[----:B------:R-:W-:Y:S01]  /*62a0*/  FADD R29, R44, R29 ;  /* 0x0000001d2c1d7221 */ /* 0x000fe20000000000 */
[----:B------:R-:W-:-:S04]  /*62b0*/  @!P4 FMUL R45, R45, 0.5 ;  /* 0x3f0000002d2dc820 */ /* 0x000fc80000400000 */
[----:B------:R-:W-:Y:S01]  /*62c0*/  HGMMA.64x32x16.F32 R56, R32, gdesc[UR4].tnspB, R56, gsb0 ;  /* 0x4060000420387df0 */ /* 0x000fe20008000838 */
[----:B------:R-:W2:Y:S01]  /*62d0*/  MUFU.EX2 R31, R31 ;  /* 0x0000001f001f7308 */ /* 0x000ea20000000800 */
[----:B------:R-:W-:Y:S02]  /*62e0*/  R2UR UR6, R24 ;  /* 0x00000000180672ca */ /* 0x000fe400000e0000 */
[----:B------:R-:W-:Y:S02]  /*62f0*/  R2UR UR7, R25 ;  /* 0x00000000190772ca */ /* 0x000fe400000e0000 */
[----:B------:R-:W-:-:S03]  /*6300*/  SEL R25, R7, RZ, P2 ;  /* 0x000000ff07197207 */ /* 0x000fc60001000000 */
[----:B------:R-:W3:Y:S01]  /*6310*/  MUFU.EX2 R45, R45 ;  /* 0x0000002d002d7308 */ /* 0x000ee20000000800 */
[----:B-1----:R-:W-:Y:S01]  /*6320*/  @!P5 FMUL R28, R28, R28 ;  /* 0x0000001c1c1cd220 */ /* 0x002fe20000400000 */
[----:B------:R-:W-:Y:S01]  /*6330*/  FSETP.GEU.AND P5, PT, R52, -126, PT ;  /* 0xc2fc00003400780b */ /* 0x000fe20003fae000 */
[----:B------:R-:W-:-:S05]  /*6340*/  IMAD R7, R25, 0x8, R14 ;  /* 0x0000000819077824 */ /* 0x000fca00078e020e */
[----:B------:R-:W1:Y:S01]  /*6350*/  MUFU.EX2 R30, R30 ;  /* 0x0000001e001e7308 */ /* 0x000e620000000800 */
[----:B--2---:R-:W-:Y:S01]  /*6360*/  @!P6 FMUL R31, R31, R31 ;  /* 0x0000001f1f1fe220 */ /* 0x004fe20000400000 */
[----:B------:R-:W-:Y:S02]  /*6370*/  FSETP.GEU.AND P6, PT, R53, -126, PT ;  /* 0xc2fc00003500780b */ /* 0x000fe40003fce000 */
[----:B------:R-:W-:Y:S02]  /*6380*/  PRMT R7, RZ, 0x654, R7 ;  /* 0x00000654ff077816 */ /* 0x000fe40000000007 */
[----:B------:R-:W-:Y:S01]  /*6390*/  F2FP.F16.F32.PACK_AB R36, R31, R28 ;  /* 0x0000001c1f24723e */ /* 0x000fe200000000ff */
[----:B------:R-:W-:Y:S01]  /*63a0*/  @!P5 FMUL R52, R52, 0.5 ;  /* 0x3f0000003434d820 */ /* 0x000fe20000400000 */
[----:B------:R-:W-:Y:S01]  /*63b0*/  FADD R28, R43, R28 ;  /* 0x0000001c2b1c7221 */ /* 0x000fe20000000000 */
[----:B---3--:R-:W-:-:S03]  /*63c0*/  @!P4 FMUL R45, R45, R45 ;  /* 0x0000002d2d2dc220 */ /* 0x008fc60000400000 */
[----:B------:R-:W-:-:S03]  /*63d0*/  FADD R28, R28, R31 ;  /* 0x0000001f1c1c7221 */ /* 0x000fc60000000000 */
[----:B------:R-:W-:Y:S01]  /*63e0*/  @!P6 FMUL R53, R53, 0.5 ;  /* 0x3f0000003535e820 */ /* 0x000fe20000400000 */
[----:B-1----:R-:W-:Y:S01]  /*63f0*/  @!P3 FMUL R30, R30, R30 ;  /* 0x0000001e1e1eb220 */ /* 0x002fe20000400000 */
[----:B------:R-:W-:-:S04]  /*6400*/  FSETP.GEU.AND P3, PT, R54, -126, PT ;  /* 0xc2fc00003600780b */ /* 0x000fc80003f6e000 */
[----:B------:R-:W-:Y:S01]  /*6410*/  F2FP.F16.F32.PACK_AB R37, R45, R30 ;  /* 0x0000001e2d25723e */ /* 0x000fe200000000ff */
[----:B------:R-:W-:-:S04]  /*6420*/  FADD R30, R29, R30 ;  /* 0x0000001e1d1e7221 */ /* 0x000fc80000000000 */
[----:B------:R-:W-:-:S04]  /*6430*/  FADD R30, R30, R45 ;  /* 0x0000002d1e1e7221 */ /* 0x000fc80000000000 */
[----:B------:R-:W-:Y:S01]  /*6440*/  @!P3 FMUL R54, R54, 0.5 ;  /* 0x3f0000003636b820 */ /* 0x000fe20000400000 */
[----:B------:R-:W-:Y:S02]  /*6450*/  WARPGROUP.DEPBAR.LE gsb0, 0x0 ;  /* 0x00008000000079c5 */ /* 0x000fe40000010000 */
[----:B------:R-:W-:Y:S01]  /*6460*/  FFMA R34, R55, R76, -R75 ;  /* 0x0000004c37227223 */ /* 0x000fe2000000084b */
[----:B------:R-:W1:Y:S04]  /*6470*/  MUFU.EX2 R35, R52 ;  /* 0x0000003400237308 */ /* 0x000e680000000800 */
[----:B------:R-:W-:-:S04]  /*6480*/  FSETP.GEU.AND P4, PT, R34, -126, PT ;  /* 0xc2fc00002200780b */ /* 0x000fc80003f8e000 */
[----:B------:R-:W2:Y:S08]  /*6490*/  MUFU.EX2 R32, R53 ;  /* 0x0000003500207308 */ /* 0x000eb00000000800 */
[----:B------:R-:W3:Y:S01]  /*64a0*/  MUFU.EX2 R33, R54 ;  /* 0x0000003600217308 */ /* 0x000ee20000000800 */
[----:B------:R-:W-:Y:S01]  /*64b0*/  @!P4 FMUL R34, R34, 0.5 ;  /* 0x3f0000002222c820 */ /* 0x000fe20000400000 */
[----:B-1----:R-:W-:-:S04]  /*64c0*/  @!P5 FMUL R35, R35, R35 ;  /* 0x000000232323d220 */ /* 0x002fc80000400000 */
[----:B------:R-:W-:Y:S02]  /*64d0*/  FADD R15, R28, R35 ;  /* 0x000000231c0f7221 */ /* 0x000fe40000000000 */
[----:B------:R-:W1:Y:S01]  /*64e0*/  MUFU.EX2 R34, R34 ;  /* 0x0000002200227308 */ /* 0x000e620000000800 */
[----:B--2---:R-:W-:-:S04]  /*64f0*/  @!P6 FMUL R32, R32, R32 ;  /* 0x000000202020e220 */ /* 0x004fc80000400000 */
[----:B------:R-:W-:Y:S01]  /*6500*/  FADD R15, R15, R32 ;  /* 0x000000200f0f7221 */ /* 0x000fe20000000000 */
[----:B------:R-:W-:Y:S01]  /*6510*/  F2FP.F16.F32.PACK_AB R38, R32, R35 ;  /* 0x000000232026723e */ /* 0x000fe200000000ff */
[----:B---3--:R-:W-:-:S04]  /*6520*/  @!P3 FMUL R33, R33, R33 ;  /* 0x000000212121b220 */ /* 0x008fc80000400000 */
[----:B------:R-:W-:Y:S01]  /*6530*/  FADD R13, R30, R33 ;  /* 0x000000211e0d7221 */ /* 0x000fe20000000000 */
[----:B-1----:R-:W-:-:S04]  /*6540*/  @!P4 FMUL R34, R34, R34 ;  /* 0x000000222222c220 */ /* 0x002fc80000400000 */
[----:B------:R-:W-:Y:S01]  /*6550*/  FADD R13, R13, R34 ;  /* 0x000000220d0d7221 */ /* 0x000fe20000000000 */
[----:B------:R-:W-:-:S04]  /*6560*/  F2FP.F16.F32.PACK_AB R39, R34, R33 ;  /* 0x000000212227723e */ /* 0x000fc800000000ff */
[----:B------:R-:W-:-:S06]  /*6570*/  WARPGROUP.ARRIVE ;  /* 0x00000000000079c5 */ /* 0x000fcc0000000000 */
[----:B------:R-:W-:Y:S03]  /*6580*/  HGMMA.64x32x16.F32 R56, R36, gdesc[UR4].tnspB, R56, gsb0 ;  /* 0x4060000424387df0 */ /* 0x000fe60008000838 */
[----:B------:R-:W-:Y:S02]  /*6590*/  WARPGROUP.DEPBAR.LE gsb0, 0x0 ;  /* 0x00008000000079c5 */ /* 0x000fe40000010000 */
[----:B------:R1:W-:Y:S01]  /*65a0*/  SYNCS.ARRIVE.TRANS64.RED.A1T0 RZ, [R7+URZ], RZ ;  /* 0x000000ff07ff79a7 */ /* 0x0003e2000810043f */
[----:B------:R-:W-:Y:S05]  /*65b0*/  @P1 BRA `(.L_x_46) ;  /* 0x0000000000a41947 */ /* 0x000fea0003800000 */
[----:B------:R-:W-:Y:S01]  /*65c0*/  ISETP.LT.OR P1, PT, R8, 0x1, !P0 ;  /* 0x000000010800780c */ /* 0x000fe20004721670 */
[----:B------:R-:W-:-:S12]  /*65d0*/  BSSY B0, `(.L_x_47) ;  /* 0x0000026000007945 */ /* 0x000fd80003800000 */
[----:B------:R-:W-:Y:S05]  /*65e0*/  @P1 BRA `(.L_x_48) ;  /* 0x0000000000901947 */ /* 0x000fea0003800000 */
[----:B------:R-:W-:Y:S01]  /*65f0*/  ISETP.NE.AND P2, PT, R0, RZ, PT ;  /* 0x000000ff0000720c */ /* 0x000fe20003f45270 */
[----:B------:R-:W-:Y:S01]  /*6600*/  IMAD R4, R5, 0x8, R2 ;  /* 0x0000000805047824 */ /* 0x000fe200078e0202 */
[----:B-1----:R-:W-:-:S11]  /*6610*/  SHF.L.U32 R7, R6, 0x1f, RZ ;  /* 0x0000001f06077819 */ /* 0x002fd600000006ff */
.L_x_49:
        /* <DEDUP_REMOVED lines=10> */
.L_x_50:
        /* <DEDUP_REMOVED lines=12> */
[----:B------:R-:W-:Y:S01]  /*6780*/  UMOV UR13, UR37 ;  /* 0x00000025000d7c82 */ /* 0x000fe20008000000 */
[----:B------:R-:W-:Y:S01]  /*6790*/  IADD3 R9, R9, 0x1, RZ ;  /* 0x0000000109097810 */ /* 0x000fe20007ffe0ff */
[----:B------:R-:W-:Y:S01]  /*67a0*/  USHF.L.U32 UR11, UR11, 0x6, URZ ;  /* 0x000000060b0b7899 */ /* 0x000fe2000800063f */
[----:B------:R-:W-:Y:S01]  /*67b0*/  ISETP.NE.AND P1, PT, R5, 0x4, PT ;  /* 0x000000040500780c */ /* 0x000fe20003f25270 */
[----:B------:R-:W-:-:S02]  /*67c0*/  UIADD3 UR9, UR9, 0x5000, URZ ;  /* 0x0000500009097890 */ /* 0x000fc4000fffe03f */
[----:B------:R-:W-:Y:S01]  /*67d0*/  UIADD3 UR8, UR8, 0x1000, URZ ;  /* 0x0000100008087890 */ /* 0x000fe2000fffe03f */
[----:B------:R-:W-:Y:S02]  /*67e0*/  SEL R7, RZ, 0x1, P1 ;  /* 0x00000001ff077807 */ /* 0x000fe40000800000 */
[----:B------:R-:W-:Y:S02]  /*67f0*/  SEL R5, R5, RZ, P1 ;  /* 0x000000ff05057207 */ /* 0x000fe40000800000 */
[----:B------:R-:W-:-:S04]  /*6800*/  LOP3.LUT R6, R6, R7, RZ, 0x3c, !PT ;  /* 0x0000000706067212 */ /* 0x000fc800078e3cff */
[----:B------:R2:W-:Y:S02]  /*6810*/  UTMALDG.4D [UR8], [UR6], desc[UR18] ;  /* 0x00001208060075b4 */ /* 0x0005e40008019000 */
[----:B--2---:R-:W-:Y:S01]  /*6820*/  NOP ;  /* 0x0000000000007918 */ /* 0x004fe20000000000 */
.L_x_48:
[----:B------:R-:W-:Y:S05]  /*6830*/  BSYNC B0 ;  /* 0x0000000000007941 */ /* 0x000fea0003800000 */
.L_x_47:
[----:B------:R-:W-:-:S07]  /*6840*/  VIADD R8, R8, 0xffffffff ;  /* 0xffffffff08087836 */ /* 0x000fce0000000000 */
.L_x_46:
[C---:B------:R-:W-:Y:S01]  /*6850*/  ISETP.GT.AND P3, PT, R20.reuse, 0x1, PT ;  /* 0x000000011400780c */ /* 0x040fe20003f64270 */
[----:B------:R-:W-:Y:S02]  /*6860*/  VIADD R17, R17, 0x1 ;  /* 0x0000000111117836 */ /* 0x000fe40000000000 */
[----:B-1----:R-:W-:Y:S02]  /*6870*/  VIADD R7, R25, 0x1 ;  /* 0x0000000119077836 */ /* 0x002fe40000000000 */
[----:B------:R-:W-:Y:S01]  /*6880*/  VIADD R20, R20, 0xffffffff ;  /* 0xffffffff14147836 */ /* 0x000fe20000000000 */
[----:B------:R-:W-:Y:S01]  /*6890*/  ISETP.NE.AND P1, PT, R17, 0x4, PT ;  /* 0x000000041100780c */ /* 0x000fe20003f25270 */
[----:B------:R-:W-:Y:S01]  /*68a0*/  VIADD R12, R12, 0x40 ;  /* 0x000000400c0c7836 */ /* 0x000fe20000000000 */
[----:B------:R-:W-:Y:S01]  /*68b0*/  ISETP.NE.AND P2, PT, R7, 0x4, PT ;  /* 0x000000040700780c */ /* 0x000fe20003f45270 */
[----:B------:R-:W-:Y:S01]  /*68c0*/  IMAD.MOV.U32 R22, RZ, RZ, R19 ;  /* 0x000000ffff167224 */ /* 0x000fe200078e0013 */
[----:B------:R-:W-:-:S02]  /*68d0*/  SEL R23, RZ, 0x1, P1 ;  /* 0x00000001ff177807 */ /* 0x000fc40000800000 */
[----:B------:R-:W-:Y:S02]  /*68e0*/  SEL R17, R17, RZ, P1 ;  /* 0x000000ff11117207 */ /* 0x000fe40000800000 */
[----:B------:R-:W-:Y:S01]  /*68f0*/  LOP3.LUT R4, R40, R23, RZ, 0x3c, !PT ;  /* 0x0000001728047212 */ /* 0x000fe200078e3cff */
[----:B------:R-:W-:Y:S01]  /*6900*/  IMAD.MOV.U32 R23, RZ, RZ, R18 ;  /* 0x000000ffff177224 */ /* 0x000fe200078e0012 */
[----:B------:R-:W-:Y:S01]  /*6910*/  SEL R7, R7, RZ, P2 ;  /* 0x000000ff07077207 */ /* 0x000fe20001000000 */
[----:B------:R-:W-:Y:S06]  /*6920*/  @P3 BRA `(.L_x_51) ;  /* 0xffffffdc00a83947 */ /* 0x000fec000383ffff */
.L_x_37:
[----:B------:R-:W-:Y:S05]  /*6930*/  WARPSYNC.ALL ;  /* 0x0000000000007948 */ /* 0x000fea0003800000 */
[----:B------:R-:W2:Y:S01]  /*6940*/  SHFL.BFLY PT, R0, R15, 0x1, 0x1f ;  /* 0x0c201f000f007f89 */ /* 0x000ea200000e0000 */
[----:B------:R-:W-:Y:S01]  /*6950*/  BSSY B0, `(.L_x_52) ;  /* 0x0000023000007945 */ /* 0x000fe20003800000 */
[----:B------:R-:W-:Y:S01]  /*6960*/  IMAD.MOV.U32 R7, RZ, RZ, 0x7f800000 ;  /* 0x7f800000ff077424 */ /* 0x000fe200078e00ff */
[----:B------:R-:W-:Y:S01]  /*6970*/  MOV R8, 0x3f800000 ;  /* 0x3f80000000087802 */ /* 0x000fe20000000f00 */
[----:B------:R-:W3:Y:S01]  /*6980*/  SHFL.BFLY PT, R4, R13, 0x1, 0x1f ;  /* 0x0c201f000d047f89 */ /* 0x000ee200000e0000 */
[----:B------:R-:W-:-:S02]  /*6990*/  IMAD.MOV.U32 R9, RZ, RZ, 0x7f800000 ;  /* 0x7f800000ff097424 */ /* 0x000fc400078e00ff */
[----:B--2---:R-:W-:Y:S01]  /*69a0*/  FADD R0, R0, R15 ;  /* 0x0000000f00007221 */ /* 0x004fe20000000000 */
[----:B---3--:R-:W-:-:S04]  /*69b0*/  FADD R14, R4, R13 ;  /* 0x0000000d040e7221 */ /* 0x008fc80000000000 */
[----:B------:R-:W2:Y:S01]  /*69c0*/  SHFL.BFLY PT, R3, R0, 0x2, 0x1f ;  /* 0x0c401f0000037f89 */ /* 0x000ea200000e0000 */
[----:B------:R-:W-:-:S03]  /*69d0*/  IMAD.MOV.U32 R4, RZ, RZ, 0x3f800000 ;  /* 0x3f800000ff047424 */ /* 0x000fc600078e00ff */
[----:B------:R-:W3:Y:S01]  /*69e0*/  SHFL.BFLY PT, R17, R14, 0x2, 0x1f ;  /* 0x0c401f000e117f89 */ /* 0x000ee200000e0000 */
[C---:B--2---:R-:W-:Y:S01]  /*69f0*/  FSETP.NE.AND P0, PT, R0.reuse, -R3, PT ;  /* 0x800000030000720b */ /* 0x044fe20003f05000 */
[----:B------:R-:W-:Y:S01]  /*6a00*/  FADD R3, R0, R3 ;  /* 0x0000000300037221 */ /* 0x000fe20000000000 */
[----:B---3--:R-:W-:-:S11]  /*6a10*/  FADD R6, R14, R17 ;  /* 0x000000110e067221 */ /* 0x008fd60000000000 */
[----:B------:R-:W-:Y:S05]  /*6a20*/  @!P0 BRA `(.L_x_53) ;  /* 0x0000000000548947 */ /* 0x000fea0003800000 */
[----:B------:R-:W-:Y:S01]  /*6a30*/  VIADD R0, R3, 0x1800000 ;  /* 0x0180000003007836 */ /* 0x000fe20000000000 */
[----:B------:R-:W-:Y:S04]  /*6a40*/  BSSY B1, `(.L_x_54) ;  /* 0x000000c000017945 */ /* 0x000fe80003800000 */
[----:B------:R-:W-:-:S04]  /*6a50*/  LOP3.LUT R0, R0, 0x7f800000, RZ, 0xc0, !PT ;  /* 0x7f80000000007812 */ /* 0x000fc800078ec0ff */
[----:B------:R-:W-:-:S13]  /*6a60*/  ISETP.GT.U32.AND P0, PT, R0, 0x1ffffff, PT ;  /* 0x01ffffff0000780c */ /* 0x000fda0003f04070 */
[----:B------:R-:W-:Y:S05]  /*6a70*/  @P0 BRA `(.L_x_55) ;  /* 0x0000000000100947 */ /* 0x000fea0003800000 */
[----:B------:R-:W-:-:S07]  /*6a80*/  MOV R12, 0x6aa0 ;  /* 0x00006aa0000c7802 */ /* 0x000fce0000000f00 */
[----:B-1----:R-:W-:Y:S05]  /*6a90*/  CALL.REL.NOINC `($__internal_0_$__cuda_sm20_rcp_rn_f32_slowpath) ;  /* 0x0000000c00507944 */ /* 0x002fea0003c00000 */
[----:B------:R-:W-:Y:S01]  /*6aa0*/  IMAD.MOV.U32 R4, RZ, RZ, R0 ;  /* 0x000000ffff047224 */ /* 0x000fe200078e0000 */
[----:B------:R-:W-:Y:S06]  /*6ab0*/  BRA `(.L_x_56) ;  /* 0x0000000000107947 */ /* 0x000fec0003800000 */
.L_x_55:
[----:B------:R-:W2:Y:S02]  /*6ac0*/  MUFU.RCP R4, R3 ;  /* 0x0000000300047308 */ /* 0x000ea40000001000 */
[----:B--2---:R-:W-:-:S04]  /*6ad0*/  FFMA R0, R3, R4, -1 ;  /* 0xbf80000003007423 */ /* 0x004fc80000000004 */
[----:B------:R-:W-:-:S04]  /*6ae0*/  FADD.FTZ R5, -R0, -RZ ;  /* 0x800000ff00057221 */ /* 0x000fc80000010100 */
[----:B------:R-:W-:-:S07]  /*6af0*/  FFMA R4, R4, R5, R4 ;  /* 0x0000000504047223 */ /* 0x000fce0000000004 */
.L_x_56:
[----:B------:R-:W-:Y:S05]  /*6b00*/  BSYNC B1 ;  /* 0x0000000000017941 */ /* 0x000fea0003800000 */
.L_x_54:
[----:B------:R-:W-:Y:S01]  /*6b10*/  FSETP.GEU.AND P0, PT, |R3|, 1.175494350822287508e-38, PT ;  /* 0x008000000300780b */ /* 0x000fe20003f0e200 */
[----:B------:R-:W-:-:S12]  /*6b20*/  ULDC UR6, c[0x0][0x600] ;  /* 0x0001800000067ab9 */ /* 0x000fd80000000800 */
[----:B------:R-:W-:-:S04]  /*6b30*/  @!P0 FMUL R3, R3, 16777216 ;  /* 0x4b80000003038820 */ /* 0x000fc80000400000 */
[----:B------:R-:W2:Y:S02]  /*6b40*/  MUFU.LG2 R0, R3 ;  /* 0x0000000300007308 */ /* 0x000ea40000000c00 */
[----:B--2---:R-:W-:-:S04]  /*6b50*/  @!P0 FADD R0, R0, -24 ;  /* 0xc1c0000000008421 */ /* 0x004fc80000000000 */
[----:B------:R-:W-:-:S04]  /*6b60*/  FMUL R9, R0, 0.69314718246459960938 ;  /* 0x3f31721800097820 */ /* 0x000fc80000400000 */
[----:B------:R-:W-:-:S07]  /*6b70*/  FFMA R9, R18, UR6, R9 ;  /* 0x0000000612097c23 */ /* 0x000fce0008000009 */
.L_x_53:
[----:B------:R-:W-:Y:S05]  /*6b80*/  BSYNC B0 ;  /* 0x0000000000007941 */ /* 0x000fea0003800000 */
.L_x_52:
[----:B------:R-:W-:Y:S01]  /*6b90*/  FSETP.NE.AND P0, PT, R14, -R17, PT ;  /* 0x800000110e00720b */ /* 0x000fe20003f05000 */
[----:B------:R-:W-:Y:S01]  /*6ba0*/  ULDC UR4, c[0x0][0x608] ;  /* 0x0001820000047ab9 */ /* 0x000fe20000000800 */
[----:B------:R-:W-:Y:S01]  /*6bb0*/  BSSY B0, `(.L_x_57) ;  /* 0x0000021000007945 */ /* 0x000fe20003800000 */
[----:B------:R-:W-:-:S04]  /*6bc0*/  FMUL R4, R4, UR4 ;  /* 0x0000000404047c20 */ /* 0x000fc80008400000 */
[-C--:B------:R-:W-:Y:S01]  /*6bd0*/  FMUL R56, R56, R4.reuse ;  /* 0x0000000438387220 */ /* 0x080fe20000400000 */
[-C--:B------:R-:W-:Y:S01]  /*6be0*/  FMUL R57, R57, R4.reuse ;  /* 0x0000000439397220 */ /* 0x080fe20000400000 */
[-C--:B------:R-:W-:Y:S01]  /*6bf0*/  FMUL R60, R60, R4.reuse ;  /* 0x000000043c3c7220 */ /* 0x080fe20000400000 */
[-C--:B------:R-:W-:Y:S01]  /*6c00*/  FMUL R61, R61, R4.reuse ;  /* 0x000000043d3d7220 */ /* 0x080fe20000400000 */
[-C--:B------:R-:W-:Y:S01]  /*6c10*/  FMUL R64, R64, R4.reuse ;  /* 0x0000000440407220 */ /* 0x080fe20000400000 */
[-C--:B------:R-:W-:Y:S01]  /*6c20*/  FMUL R65, R65, R4.reuse ;  /* 0x0000000441417220 */ /* 0x080fe20000400000 */
[-C--:B------:R-:W-:Y:S01]  /*6c30*/  FMUL R68, R68, R4.reuse ;  /* 0x0000000444447220 */ /* 0x080fe20000400000 */
[----:B------:R-:W-:Y:S01]  /*6c40*/  FMUL R69, R69, R4 ;  /* 0x0000000445457220 */ /* 0x000fe20000400000 */
[----:B------:R-:W-:Y:S06]  /*6c50*/  @!P0 BRA `(.L_x_58) ;  /* 0x0000000000588947 */ /* 0x000fec0003800000 */
[----:B------:R-:W-:Y:S01]  /*6c60*/  VIADD R0, R6, 0x1800000 ;  /* 0x0180000006007836 */ /* 0x000fe20000000000 */
[----:B------:R-:W-:Y:S04]  /*6c70*/  BSSY B1, `(.L_x_59) ;  /* 0x000000d000017945 */ /* 0x000fe80003800000 */
[----:B------:R-:W-:-:S04]  /*6c80*/  LOP3.LUT R0, R0, 0x7f800000, RZ, 0xc0, !PT ;  /* 0x7f80000000007812 */ /* 0x000fc800078ec0ff */
[----:B------:R-:W-:-:S13]  /*6c90*/  ISETP.GT.U32.AND P0, PT, R0, 0x1ffffff, PT ;  /* 0x01ffffff0000780c */ /* 0x000fda0003f04070 */
[----:B------:R-:W-:Y:S05]  /*6ca0*/  @P0 BRA `(.L_x_60) ;  /* 0x0000000000140947 */ /* 0x000fea0003800000 */
[----:B------:R-:W-:Y:S01]  /*6cb0*/  IMAD.MOV.U32 R3, RZ, RZ, R6 ;  /* 0x000000ffff037224 */ /* 0x000fe200078e0006 */
[----:B------:R-:W-:-:S07]  /*6cc0*/  MOV R12, 0x6ce0 ;  /* 0x00006ce0000c7802 */ /* 0x000fce0000000f00 */
[----:B-1----:R-:W-:Y:S05]  /*6cd0*/  CALL.REL.NOINC `($__internal_0_$__cuda_sm20_rcp_rn_f32_slowpath) ;  /* 0x0000000800c07944 */ /* 0x002fea0003c00000 */
[----:B------:R-:W-:Y:S01]  /*6ce0*/  IMAD.MOV.U32 R8, RZ, RZ, R0 ;  /* 0x000000ffff087224 */ /* 0x000fe200078e0000 */
[----:B------:R-:W-:Y:S06]  /*6cf0*/  BRA `(.L_x_61) ;  /* 0x0000000000107947 */ /* 0x000fec0003800000 */
.L_x_60:
[----:B------:R-:W2:Y:S02]  /*6d00*/  MUFU.RCP R3, R6 ;  /* 0x0000000600037308 */ /* 0x000ea40000001000 */
[----:B--2---:R-:W-:-:S04]  /*6d10*/  FFMA R0, R6, R3, -1 ;  /* 0xbf80000006007423 */ /* 0x004fc80000000003 */
[----:B------:R-:W-:-:S04]  /*6d20*/  FADD.FTZ R0, -R0, -RZ ;  /* 0x800000ff00007221 */ /* 0x000fc80000010100 */
[----:B------:R-:W-:-:S07]  /*6d30*/  FFMA R8, R3, R0, R3 ;  /* 0x0000000003087223 */ /* 0x000fce0000000003 */
.L_x_61:
[----:B------:R-:W-:Y:S05]  /*6d40*/  BSYNC B1 ;  /* 0x0000000000017941 */ /* 0x000fea0003800000 */
.L_x_59:
[----:B------:R-:W-:Y:S01]  /*6d50*/  FSETP.GEU.AND P0, PT, |R6|, 1.175494350822287508e-38, PT ;  /* 0x008000000600780b */ /* 0x000fe20003f0e200 */
[----:B------:R-:W-:-:S12]  /*6d60*/  ULDC UR4, c[0x0][0x600] ;  /* 0x0001800000047ab9 */ /* 0x000fd80000000800 */
[----:B------:R-:W-:-:S04]  /*6d70*/  @!P0 FMUL R6, R6, 16777216 ;  /* 0x4b80000006068820 */ /* 0x000fc80000400000 */
[----:B------:R-:W2:Y:S02]  /*6d80*/  MUFU.LG2 R0, R6 ;  /* 0x0000000600007308 */ /* 0x000ea40000000c00 */
[----:B--2---:R-:W-:-:S04]  /*6d90*/  @!P0 FADD R0, R0, -24 ;  /* 0xc1c0000000008421 */ /* 0x004fc80000000000 */
[----:B------:R-:W-:-:S04]  /*6da0*/  FMUL R0, R0, 0.69314718246459960938 ;  /* 0x3f31721800007820 */ /* 0x000fc80000400000 */
[----:B------:R-:W-:-:S07]  /*6db0*/  FFMA R7, R19, UR4, R0 ;  /* 0x0000000413077c23 */ /* 0x000fce0008000000 */
.L_x_58:
[----:B------:R-:W-:Y:S05]  /*6dc0*/  BSYNC B0 ;  /* 0x0000000000007941 */ /* 0x000fea0003800000 */
.L_x_57:
[C---:B------:R-:W-:Y:S01]  /*6dd0*/  LOP3.LUT P0, RZ, R16.reuse, 0x3, RZ, 0xc0, !PT ;  /* 0x0000000310ff7812 */ /* 0x040fe2000780c0ff */
[----:B------:R-:W-:Y:S01]  /*6de0*/  ULDC UR4, c[0x0][0x608] ;  /* 0x0001820000047ab9 */ /* 0x000fe20000000800 */
[----:B------:R-:W-:Y:S01]  /*6df0*/  LOP3.LUT R17, R16, 0x7f, RZ, 0xc0, !PT ;  /* 0x0000007f10117812 */ /* 0x000fe200078ec0ff */
[----:B------:R-:W-:Y:S01]  /*6e00*/  ULDC.64 UR8, c[0x0][0x208] ;  /* 0x0000820000087ab9 */ /* 0x000fe20000000a00 */
[----:B------:R-:W-:Y:S01]  /*6e10*/  FMUL R8, R8, UR4 ;  /* 0x0000000408087c20 */ /* 0x000fe20008400000 */
[----:B------:R-:W-:Y:S01]  /*6e20*/  BSSY B0, `(.L_x_62) ;  /* 0x0000018000007945 */ /* 0x000fe20003800000 */
[----:B------:R-:W-:-:S07]  /*6e30*/  SHF.R.U32.HI R18, RZ, 0x5, R17 ;  /* 0x00000005ff127819 */ /* 0x000fce0000011611 */
[----:B------:R-:W-:Y:S05]  /*6e40*/  @P0 BRA `(.L_x_63) ;  /* 0x0000000000540947 */ /* 0x000fea0003800000 */
[----:B------:R-:W2:Y:S01]  /*6e50*/  S2UR UR4, SR_CTAID.X ;  /* 0x00000000000479c3 */ /* 0x000ea20000002500 */
[----:B------:R-:W-:Y:S01]  /*6e60*/  SHF.R.U32.HI R0, RZ, 0x2, R16 ;  /* 0x00000002ff007819 */ /* 0x000fe20000011610 */
[----:B------:R-:W-:-:S03]  /*6e70*/  IMAD.SHL.U32 R3, R18, 0x10, RZ ;  /* 0x0000001012037824 */ /* 0x000fc600078e00ff */
[----:B------:R-:W-:-:S04]  /*6e80*/  LOP3.LUT R0, R0, 0x7, RZ, 0xc0, !PT ;  /* 0x0000000700007812 */ /* 0x000fc800078ec0ff */
[----:B------:R-:W-:Y:S01]  /*6e90*/  LOP3.LUT R0, R3, 0xfffffff0, R0, 0xe2, !PT ;  /* 0xfffffff003007812 */ /* 0x000fe200078ee200 */
[----:B--2---:R-:W-:-:S03]  /*6ea0*/  USHF.L.U32 UR6, UR4, 0x6, URZ ;  /* 0x0000000604067899 */ /* 0x004fc6000800063f */
[----:B------:R-:W-:Y:S02]  /*6eb0*/  ULDC.64 UR4, c[0x0][0x688] ;  /* 0x0001a20000047ab9 */ /* 0x000fe40000000a00 */
[----:B------:R-:W-:Y:S02]  /*6ec0*/  UIMAD UR4, UR36, UR4, UR6 ;  /* 0x00000004240472a4 */ /* 0x000fe4000f8e0206 */
[----:B------:R-:W-:Y:S02]  /*6ed0*/  LOP3.LUT R3, R0, UR6, RZ, 0xfc, !PT ;  /* 0x0000000600037c12 */ /* 0x000fe4000f8efcff */
[----:B------:R-:W-:Y:S02]  /*6ee0*/  UIMAD UR4, UR37, UR5, UR4 ;  /* 0x00000005250472a4 */ /* 0x000fe4000f8e0204 */
[C---:B------:R-:W-:Y:S01]  /*6ef0*/  IADD3 R4, R3.reuse, 0x8, RZ ;  /* 0x0000000803047810 */ /* 0x040fe20007ffe0ff */
[----:B------:R-:W-:Y:S02]  /*6f00*/  ULDC UR5, c[0x0][0x288] ;  /* 0x0000a20000057ab9 */ /* 0x000fe40000000800 */
[----:B------:R-:W-:-:S02]  /*6f10*/  ISETP.GE.U32.AND P0, PT, R3, UR5, PT ;  /* 0x0000000503007c0c */ /* 0x000fc4000bf06070 */
[----:B------:R-:W-:Y:S02]  /*6f20*/  IADD3 R0, P2, R0, UR4, RZ ;  /* 0x0000000400007c10 */ /* 0x000fe4000ff5e0ff */
[----:B------:R-:W-:Y:S01]  /*6f30*/  ISETP.GE.U32.AND P1, PT, R4, UR5, PT ;  /* 0x0000000504007c0c */ /* 0x000fe2000bf26070 */
[----:B------:R-:W-:Y:S02]  /*6f40*/  ULDC.64 UR4, c[0x0][0x680] ;  /* 0x0001a00000047ab9 */ /* 0x000fe40000000a00 */
[----:B------:R-:W-:Y:S01]  /*6f50*/  IMAD.X R3, RZ, RZ, RZ, P2 ;  /* 0x000000ffff037224 */ /* 0x000fe200010e06ff */
[----:B------:R-:W-:-:S04]  /*6f60*/  LEA R4, P2, R0, UR4, 0x2 ;  /* 0x0000000400047c11 */ /* 0x000fc8000f8410ff */
[----:B------:R-:W-:-:S05]  /*6f70*/  LEA.HI.X R5, R0, UR5, R3, 0x2, P2 ;  /* 0x0000000500057c11 */ /* 0x000fca00090f1403 */
[----:B------:R2:W-:Y:S04]  /*6f80*/  @!P0 STG.E desc[UR8][R4.64], R9 ;  /* 0x0000000904008986 */ /* 0x0005e8000c101908 */
[----:B------:R2:W-:Y:S02]  /*6f90*/  @!P1 STG.E desc[UR8][R4.64+0x20], R7 ;  /* 0x0000200704009986 */ /* 0x0005e4000c101908 */
.L_x_63:
[----:B------:R-:W-:Y:S05]  /*6fa0*/  BSYNC B0 ;  /* 0x0000000000007941 */ /* 0x000fea0003800000 */
.L_x_62:
[----:B------:R-:W-:Y:S01]  /*6fb0*/  ULDC.64 UR4, c[0x0][0x730] ;  /* 0x0001cc0000047ab9 */ /* 0x000fe20000000a00 */
[-C--:B------:R-:W-:Y:S01]  /*6fc0*/  FMUL R58, R58, R8.reuse ;  /* 0x000000083a3a7220 */ /* 0x080fe20000400000 */
[----:B------:R-:W-:Y:S01]  /*6fd0*/  ISETP.NE.U32.AND P0, PT, RZ, UR4, PT ;  /* 0x00000004ff007c0c */ /* 0x000fe2000bf05070 */
[-C--:B------:R-:W-:Y:S01]  /*6fe0*/  FMUL R22, R59, R8.reuse ;  /* 0x000000083b167220 */ /* 0x080fe20000400000 */
[-C--:B------:R-:W-:Y:S01]  /*6ff0*/  FMUL R62, R62, R8.reuse ;  /* 0x000000083e3e7220 */ /* 0x080fe20000400000 */
[-C--:B------:R-:W-:Y:S01]  /*7000*/  FMUL R24, R63, R8.reuse ;  /* 0x000000083f187220 */ /* 0x080fe20000400000 */
[----:B------:R-:W-:Y:S01]  /*7010*/  ISETP.NE.AND.EX P0, PT, RZ, UR5, PT, P0 ;  /* 0x00000005ff007c0c */ /* 0x000fe2000bf05300 */
[-C--:B------:R-:W-:Y:S01]  /*7020*/  FMUL R66, R66, R8.reuse ;  /* 0x0000000842427220 */ /* 0x080fe20000400000 */
[-C--:B------:R-:W-:Y:S01]  /*7030*/  FMUL R26, R67, R8.reuse ;  /* 0x00000008431a7220 */ /* 0x080fe20000400000 */
[-C--:B------:R-:W-:Y:S01]  /*7040*/  FMUL R70, R70, R8.reuse ;  /* 0x0000000846467220 */ /* 0x080fe20000400000 */
[----:B------:R-:W-:-:S09]  /*7050*/  FMUL R28, R71, R8 ;  /* 0x00000008471c7220 */ /* 0x000fd20000400000 */
[----:B------:R-:W-:Y:S05]  /*7060*/  @P0 BRA `(.L_x_64) ;  /* 0x0000000000200947 */ /* 0x000fea0003800000 */
[----:B------:R-:W-:Y:S02]  /*7070*/  ULDC.64 UR4, c[0x0][0x728] ;  /* 0x0001ca0000047ab9 */ /* 0x000fe40000000a00 */
[----:B------:R-:W-:-:S04]  /*7080*/  ISETP.NE.U32.AND P0, PT, RZ, UR4, PT ;  /* 0x00000004ff007c0c */ /* 0x000fc8000bf05070 */
[----:B------:R-:W-:-:S13]  /*7090*/  ISETP.NE.AND.EX P0, PT, RZ, UR5, PT, P0 ;  /* 0x00000005ff007c0c */ /* 0x000fda000bf05300 */
[----:B------:R-:W-:Y:S05]  /*70a0*/  @!P0 BRA `(.L_x_65) ;  /* 0x00000000000c8947 */ /* 0x000fea0003800000 */
[----:B--2---:R-:W2:Y:S02]  /*70b0*/  LDC.64 R4, c[0x0][0x728] ;  /* 0x0001ca00ff047b82 */ /* 0x004ea40000000a00 */
[----:B--2---:R4:W5:Y:S01]  /*70c0*/  LDG.E R4, desc[UR8][R4.64] ;  /* 0x0000000804047981 */ /* 0x004962000c1e1900 */
[----:B------:R-:W-:Y:S05]  /*70d0*/  BRA `(.L_x_64) ;  /* 0x0000000000047947 */ /* 0x000fea0003800000 */
.L_x_65:
[----:B--2---:R-:W3:Y:S02]  /*70e0*/  LDC R4, c[0x0][0x720] ;  /* 0x0001c800ff047b82 */ /* 0x004ee40000000800 */
.L_x_64:
[----:B------:R-:W-:Y:S01]  /*70f0*/  MOV R0, RZ ;  /* 0x000000ff00007202 */ /* 0x000fe20000000f00 */
[----:B---3-5:R-:W-:-:S03]  /*7100*/  IMAD.MOV.U32 R19, RZ, RZ, R4 ;  /* 0x000000ffff137224 */ /* 0x028fc600078e0004 */
[----:B------:R-:W-:-:S13]  /*7110*/  LOP3.LUT P0, RZ, R0, 0x1bf, RZ, 0xc0, !PT ;  /* 0x000001bf00ff7812 */ /* 0x000fda000780c0ff */
[----:B------:R-:W-:Y:S05]  /*7120*/  @!P0 BRA `(.L_x_66) ;  /* 0x0000000000408947 */ /* 0x000fea0003800000 */
[----:B------:R-:W-:Y:S01]  /*7130*/  MOV R0, 0x0 ;  /* 0x0000000000007802 */ /* 0x000fe20000000f00 */
[----:B------:R-:W-:Y:S01]  /*7140*/  ULDC.64 UR4, c[0x4][0x68] ;  /* 0x01001a0000047ab9 */ /* 0x000fe20000000a00 */
[----:B------:R-:W-:Y:S01]  /*7150*/  ULDC.64 UR6, c[0x4][0x8] ;  /* 0x0100020000067ab9 */ /* 0x000fe20000000a00 */
[----:B--2---:R-:W-:Y:S01]  /*7160*/  IMAD.U32 R4, RZ, RZ, UR4 ;  /* 0x00000004ff047e24 */ /* 0x004fe2000f8e00ff */
[----:B------:R2:W3:Y:S01]  /*7170*/  LDC.64 R14, c[0x4][R0] ;  /* 0x01000000000e7b82 */ /* 0x0004e20000000a00 */
[----:B----4-:R-:W-:Y:S01]  /*7180*/  IMAD.U32 R5, RZ, RZ, UR5 ;  /* 0x00000005ff057e24 */ /* 0x010fe2000f8e00ff */
[----:B------:R-:W-:Y:S01]  /*7190*/  ULDC.64 UR4, c[0x4][0x70] ;  /* 0x01001c0000047ab9 */ /* 0x000fe20000000a00 */
[----:B------:R-:W-:Y:S01]  /*71a0*/  IMAD.U32 R10, RZ, RZ, UR6 ;  /* 0x00000006ff0a7e24 */ /* 0x000fe2000f8e00ff */
[----:B------:R-:W-:Y:S01]  /*71b0*/  MOV R8, 0x70 ;  /* 0x0000007000087802 */ /* 0x000fe20000000f00 */
[----:B------:R-:W-:Y:S02]  /*71c0*/  IMAD.U32 R6, RZ, RZ, UR4 ;  /* 0x00000004ff067e24 */ /* 0x000fe4000f8e00ff */
[----:B------:R-:W-:-:S02]  /*71d0*/  IMAD.U32 R7, RZ, RZ, UR5 ;  /* 0x00000005ff077e24 */ /* 0x000fc4000f8e00ff */
[----:B------:R-:W-:Y:S02]  /*71e0*/  IMAD.U32 R11, RZ, RZ, UR7 ;  /* 0x00000007ff0b7e24 */ /* 0x000fe4000f8e00ff */
[----:B------:R-:W-:Y:S02]  /*71f0*/  IMAD.MOV.U32 R12, RZ, RZ, 0x1 ;  /* 0x00000001ff0c7424 */ /* 0x000fe400078e00ff */
[----:B--2---:R-:W-:-:S07]  /*7200*/  IMAD.MOV.U32 R13, RZ, RZ, RZ ;  /* 0x000000ffff0d7224 */ /* 0x004fce00078e00ff */
[----:B-1----:R-:W-:-:S07]  /*7210*/  LEPC R20, `(.L_x_66) ;  /* 0x000000001014794e */ /* 0x002fce0000000000 */
[----:B---3--:R-:W-:Y:S05]  /*7220*/  CALL.ABS.NOINC R14 ;  /* 0x000000000e007343 */ /* 0x008fea0003c00000 */
.L_x_66:
        /* <DEDUP_REMOVED lines=10> */
[----:B------:R-:W-:Y:S01]  /*72d0*/  MOV R11, UR7 ;  /* 0x00000007000b7c02 */ /* 0x000fe20008000f00 */
[----:B------:R-:W-:Y:S02]  /*72e0*/  IMAD.U32 R6, RZ, RZ, UR4 ;  /* 0x00000004ff067e24 */ /* 0x000fe4000f8e00ff */
[----:B------:R-:W-:-:S02]  /*72f0*/  IMAD.U32 R7, RZ, RZ, UR5 ;  /* 0x00000005ff077e24 */ /* 0x000fc4000f8e00ff */
[----:B------:R-:W-:Y:S02]  /*7300*/  IMAD.MOV.U32 R8, RZ, RZ, 0x70 ;  /* 0x00000070ff087424 */ /* 0x000fe400078e00ff */
[----:B------:R-:W-:Y:S02]  /*7310*/  IMAD.MOV.U32 R12, RZ, RZ, 0x1 ;  /* 0x00000001ff0c7424 */ /* 0x000fe400078e00ff */
[----:B--2---:R-:W-:-:S07]  /*7320*/  IMAD.MOV.U32 R13, RZ, RZ, RZ ;  /* 0x000000ffff0d7224 */ /* 0x004fce00078e00ff */
[----:B-1----:R-:W-:-:S07]  /*7330*/  LEPC R20, `(.L_x_67) ;  /* 0x000000001014794e */ /* 0x002fce0000000000 */
[----:B---3--:R-:W-:Y:S05]  /*7340*/  CALL.ABS.NOINC R14 ;  /* 0x000000000e007343 */ /* 0x008fea0003c00000 */
.L_x_67:
[----:B------:R-:W-:Y:S01]  /*7350*/  ULDC.64 UR4, c[0x0][0x730] ;  /* 0x0001cc0000047ab9 */ /* 0x000fe20000000a00 */
[----:B------:R-:W-:Y:S01]  /*7360*/  IMAD.SHL.U32 R0, R16, 0x20, RZ ;  /* 0x0000002010007824 */ /* 0x000fe200078e00ff */
[----:B------:R-:W-:Y:S01]  /*7370*/  ISETP.NE.U32.AND P0, PT, RZ, UR4, PT ;  /* 0x00000004ff007c0c */ /* 0x000fe2000bf05070 */
[----:B------:R-:W-:Y:S01]  /*7380*/  VIADD R17, R17, 0x1f ;  /* 0x0000001f11117836 */ /* 0x000fe20000000000 */
[----:B--2---:R-:W-:Y:S02]  /*7390*/  SHF.R.U32.HI R4, RZ, 0x1, R16 ;  /* 0x00000001ff047819 */ /* 0x004fe40000011610 */
[----:B------:R-:W-:Y:S02]  /*73a0*/  ISETP.NE.AND.EX P0, PT, RZ, UR5, PT, P0 ;  /* 0x00000005ff007c0c */ /* 0x000fe4000bf05300 */
[C---:B----4-:R-:W-:Y:S02]  /*73b0*/  LOP3.LUT R5, R0.reuse, 0xc0, RZ, 0xc0, !PT ;  /* 0x000000c000057812 */ /* 0x050fe400078ec0ff */
[----:B------:R-:W-:-:S02]  /*73c0*/  LOP3.LUT R3, R0, 0x20, RZ, 0xc0, !PT ;  /* 0x0000002000037812 */ /* 0x000fc400078ec0ff */
[----:B------:R-:W-:Y:S01]  /*73d0*/  LOP3.LUT R5, R5, 0x8, R4, 0xf8, !PT ;  /* 0x0000000805057812 */ /* 0x000fe200078ef804 */
[----:B------:R-:W-:Y:S01]  /*73e0*/  IMAD.SHL.U32 R4, R16, 0x4, RZ ;  /* 0x0000000410047824 */ /* 0x000fe200078e00ff */
[----:B------:R-:W-:Y:S01]  /*73f0*/  ISETP.GT.U32.AND P1, PT, R17, 0x3e, PT ;  /* 0x0000003e1100780c */ /* 0x000fe20003f24070 */
[----:B------:R-:W-:Y:S01]  /*7400*/  IMAD R3, R18, 0x200, R3 ;  /* 0x0000020012037824 */ /* 0x000fe200078e0203 */
[----:B------:R-:W-:Y:S02]  /*7410*/  LOP3.LUT R0, R0, 0x100, RZ, 0xc0, !PT ;  /* 0x0000010000007812 */ /* 0x000fe400078ec0ff */
[----:B------:R-:W-:Y:S01]  /*7420*/  LOP3.LUT R4, R5, 0x18, R4, 0x78, !PT ;  /* 0x0000001805047812 */ /* 0x000fe200078e7804 */
[----:B------:R-:W2:Y:S01]  /*7430*/  @P0 LDC R19, c[0x0][0x720] ;  /* 0x0001c800ff130b82 */ /* 0x000ea20000000800 */
[----:B------:R-:W-:Y:S02]  /*7440*/  LOP3.LUT P0, RZ, R16, 0x4, RZ, 0xc0, !PT ;  /* 0x0000000410ff7812 */ /* 0x000fe4000780c0ff */
[----:B------:R-:W-:-:S04]  /*7450*/  IADD3 R11, R4, R3, R0 ;  /* 0x00000003040b7210 */ /* 0x000fc80007ffe000 */
[----:B------:R-:W-:Y:S01]  /*7460*/  LEA R11, R11, R2, 0x1 ;  /* 0x000000020b0b7211 */ /* 0x000fe200078e08ff */
[-C--:B--2---:R-:W-:Y:S01]  /*7470*/  FMUL R56, R56, R19.reuse ;  /* 0x0000001338387220 */ /* 0x084fe20000400000 */
[-C--:B------:R-:W-:Y:S01]  /*7480*/  FMUL R57, R57, R19.reuse ;  /* 0x0000001339397220 */ /* 0x080fe20000400000 */
        /* <DEDUP_REMOVED lines=14> */
[----:B------:R-:W-:-:S02]  /*7570*/  F2FP.F16.F32.PACK_AB R56, R57, R56 ;  /* 0x000000383938723e */ /* 0x000fc400000000ff */
[----:B------:R-:W-:Y:S01]  /*7580*/  F2FP.F16.F32.PACK_AB R57, R3, R0 ;  /* 0x000000000339723e */ /* 0x000fe200000000ff */
[----:B------:R-:W-:Y:S01]  /*7590*/  VIADD R0, R11, 0x20 ;  /* 0x000000200b007836 */ /* 0x000fe20000000000 */
[----:B------:R-:W-:Y:S02]  /*75a0*/  F2FP.F16.F32.PACK_AB R64, R65, R64 ;  /* 0x000000404140723e */ /* 0x000fe400000000ff */
[----:B------:R-:W-:Y:S02]  /*75b0*/  F2FP.F16.F32.PACK_AB R58, R61, R60 ;  /* 0x0000003c3d3a723e */ /* 0x000fe400000000ff */
[----:B------:R-:W-:Y:S02]  /*75c0*/  F2FP.F16.F32.PACK_AB R59, R5, R4 ;  /* 0x00000004053b723e */ /* 0x000fe400000000ff */
[----:B------:R-:W-:Y:S02]  /*75d0*/  F2FP.F16.F32.PACK_AB R65, R7, R6 ;  /* 0x000000060741723e */ /* 0x000fe400000000ff */
[----:B------:R-:W-:-:S02]  /*75e0*/  F2FP.F16.F32.PACK_AB R66, R69, R68 ;  /* 0x000000444542723e */ /* 0x000fc400000000ff */
[----:B------:R-:W-:Y:S01]  /*75f0*/  F2FP.F16.F32.PACK_AB R67, R9, R8 ;  /* 0x000000080943723e */ /* 0x000fe200000000ff */
[----:B------:R-:W-:Y:S06]  /*7600*/  @P1 BRA `(.L_x_68) ;  /* 0x0000000000041947 */ /* 0x000fec0003800000 */
[----:B------:R-:W-:-:S04]  /*7610*/  DEPBAR.LE SB0, 0x0 ;  /* 0x000080000000791a */ /* 0x000fc80000000000 */
.L_x_68:
[----:B------:R-:W-:Y:S05]  /*7620*/  WARPSYNC.ALL ;  /* 0x0000000000007948 */ /* 0x000fea0003800000 */
[----:B------:R-:W-:Y:S01]  /*7630*/  BAR.SYNC.DEFER_BLOCKING 0x1, 0x80 ;  /* 0x0042000000007b1d */ /* 0x000fe20000010000 */
[----:B------:R-:W-:-:S05]  /*7640*/  @P0 VIADD R0, R11, 0xffffffe0 ;  /* 0xffffffe00b000836 */ /* 0x000fca0000000000 */
[----:B------:R-:W-:Y:S01]  /*7650*/  BSSY B0, `(.L_x_69) ;  /* 0x0000016000007945 */ /* 0x000fe20003800000 */
[----:B------:R2:W-:Y:S04]  /*7660*/  STSM.16.M88.4 [R11], R56 ;  /* 0x000000380b007844 */ /* 0x0005e80000000200 */
[----:B------:R2:W-:Y:S01]  /*7670*/  STSM.16.M88.4 [R0], R64 ;  /* 0x0000004000007844 */ /* 0x0005e20000000200 */
[----:B------:R-:W-:Y:S01]  /*7680*/  @!PT LDS RZ, [RZ] ;  /* 0x00000000fffff984 */ /* 0x000fe20000000800 */
[----:B------:R-:W-:Y:S01]  /*7690*/  @!PT LDS RZ, [RZ] ;  /* 0x00000000fffff984 */ /* 0x000fe20000000800 */
[----:B------:R-:W-:Y:S01]  /*76a0*/  @!PT LDS RZ, [RZ] ;  /* 0x00000000fffff984 */ /* 0x000fe20000000800 */
[----:B------:R-:W-:Y:S01]  /*76b0*/  @!PT LDS RZ, [RZ] ;  /* 0x00000000fffff984 */ /* 0x000fe20000000800 */
[----:B------:R3:W-:Y:S06]  /*76c0*/  MEMBAR.ALL.CTA ;  /* 0x0000000000007992 */ /* 0x0007ec0000008000 */
[----:B---3--:R-:W3:Y:S02]  /*76d0*/  FENCE.VIEW.ASYNC.S ;  /* 0x00000000000073c6 */ /* 0x008ee40000000000 */
[----:B---3--:R-:W-:Y:S06]  /*76e0*/  BAR.SYNC.DEFER_BLOCKING 0x1, 0x80 ;  /* 0x0042000000007b1d */ /* 0x008fec0000010000 */
[----:B------:R-:W-:Y:S05]  /*76f0*/  @P1 BRA `(.L_x_70) ;  /* 0x00000000002c1947 */ /* 0x000fea0003800000 */
[----:B------:R-:W3:Y:S01]  /*7700*/  S2UR UR10, SR_CTAID.X ;  /* 0x00000000000a79c3 */ /* 0x000ee20000002500 */
[----:B------:R-:W-:Y:S01]  /*7710*/  ULDC.64 UR4, c[0x0][0x198] ;  /* 0x0000660000047ab9 */ /* 0x000fe20000000a00 */
[----:B------:R-:W-:Y:S01]  /*7720*/  R2UR UR8, R2 ;  /* 0x00000000020872ca */ /* 0x000fe200000e0000 */
[----:B------:R-:W-:Y:S01]  /*7730*/  UIADD3 UR4, UP0, UR4, 0x670, URZ ;  /* 0x0000067004047890 */ /* 0x000fe2000ff1e03f */
[----:B------:R-:W-:Y:S01]  /*7740*/  UMOV UR9, URZ ;  /* 0x0000003f00097c82 */ /* 0x000fe20008000000 */
[----:B------:R-:W-:Y:S02]  /*7750*/  UMOV UR11, UR36 ;  /* 0x00000024000b7c82 */ /* 0x000fe40008000000 */
[----:B------:R-:W-:Y:S01]  /*7760*/  UIADD3.X UR5, URZ, UR5, URZ, UP0, !UPT ;  /* 0x000000053f057290 */ /* 0x000fe200087fe43f */
[----:B------:R-:W-:Y:S01]  /*7770*/  UMOV UR12, UR37 ;  /* 0x00000025000c7c82 */ /* 0x000fe20008000000 */
[----:B---3--:R-:W-:-:S09]  /*7780*/  USHF.L.U32 UR10, UR10, 0x6, URZ ;  /* 0x000000060a0a7899 */ /* 0x008fd2000800063f */
[----:B------:R3:W-:Y:S02]  /*7790*/  UTMASTG.4D [UR8], [UR4] ;  /* 0x00000008040073b5 */ /* 0x0007e40008018000 */
[----:B---3--:R0:W-:Y:S02]  /*77a0*/  UTMACMDFLUSH ;  /* 0x00000000000079b7 */ /* 0x0081e40000000000 */
.L_x_70:
[----:B------:R-:W-:Y:S05]  /*77b0*/  BSYNC B0 ;  /* 0x0000000000007941 */ /* 0x000fea0003800000 */
.L_x_69:
[----:B------:R-:W-:-:S04]  /*77c0*/  DEPBAR.LE SB0, 0x0 ;  /* 0x000080000000791a */ /* 0x000fc80000000000 */
[----:B------:R-:W-:Y:S05]  /*77d0*/  EXIT ;  /* 0x000000000000794d */ /* 0x000fea0003800000 */
        .weak           $__internal_0_$__cuda_sm20_rcp_rn_f32_slowpath
        .type           $__internal_0_$__cuda_sm20_rcp_rn_f32_slowpath,@function
        .size           $__internal_0_$__cuda_sm20_rcp_rn_f32_slowpath,(.L_x_76 - $__internal_0_$__cuda_sm20_rcp_rn_f32_slowpath)
$__internal_0_$__cuda_sm20_rcp_rn_f32_slowpath:
[----:B------:R-:W-:Y:S01]  /*77e0*/  IMAD.SHL.U32 R0, R3, 0x2, RZ ;  /* 0x0000000203007824 */ /* 0x000fe200078e00ff */
[----:B------:R-:W-:Y:S04]  /*77f0*/  BSSY B2, `(.L_x_71) ;  /* 0x0000030000027945 */ /* 0x000fe80003800000 */
[----:B------:R-:W-:-:S04]  /*7800*/  SHF.R.U32.HI R13, RZ, 0x18, R0 ;  /* 0x00000018ff0d7819 */ /* 0x000fc80000011600 */
[----:B------:R-:W-:-:S13]  /*7810*/  ISETP.NE.U32.AND P0, PT, R13, RZ, PT ;  /* 0x000000ff0d00720c */ /* 0x000fda0003f05070 */
[----:B------:R-:W-:Y:S05]  /*7820*/  @P0 BRA `(.L_x_72) ;  /* 0x0000000000280947 */ /* 0x000fea0003800000 */
[----:B------:R-:W-:-:S05]  /*7830*/  IMAD.SHL.U32 R0, R3, 0x2, RZ ;  /* 0x0000000203007824 */ /* 0x000fca00078e00ff */
[----:B------:R-:W-:-:S13]  /*7840*/  ISETP.NE.AND P0, PT, R0, RZ, PT ;  /* 0x000000ff0000720c */ /* 0x000fda0003f05270 */
[----:B------:R-:W-:Y:S01]  /*7850*/  @P0 FFMA R5, R3, 1.84467440737095516160e+19, RZ ;  /* 0x5f80000003050823 */ /* 0x000fe200000000ff */
[----:B------:R-:W-:Y:S08]  /*7860*/  @!P0 MUFU.RCP R4, R3 ;  /* 0x0000000300048308 */ /* 0x000ff00000001000 */
[----:B------:R-:W1:Y:S02]  /*7870*/  @P0 MUFU.RCP R0, R5 ;  /* 0x0000000500000308 */ /* 0x000e640000001000 */
[----:B-1----:R-:W-:-:S04]  /*7880*/  @P0 FFMA R10, R5, R0, -1 ;  /* 0xbf800000050a0423 */ /* 0x002fc80000000000 */
[----:B------:R-:W-:-:S04]  /*7890*/  @P0 FADD.FTZ R11, -R10, -RZ ;  /* 0x800000ff0a0b0221 */ /* 0x000fc80000010100 */
[----:B------:R-:W-:-:S04]  /*78a0*/  @P0 FFMA R0, R0, R11, R0 ;  /* 0x0000000b00000223 */ /* 0x000fc80000000000 */
[----:B------:R-:W-:Y:S01]  /*78b0*/  @P0 FFMA R4, R0, 1.84467440737095516160e+19, RZ ;  /* 0x5f80000000040823 */ /* 0x000fe200000000ff */
[----:B------:R-:W-:Y:S06]  /*78c0*/  BRA `(.L_x_73) ;  /* 0x0000000000887947 */ /* 0x000fec0003800000 */
.L_x_72:
[----:B------:R-:W-:-:S05]  /*78d0*/  VIADD R20, R13, 0xffffff03 ;  /* 0xffffff030d147836 */ /* 0x000fca0000000000 */
[----:B------:R-:W-:-:S13]  /*78e0*/  ISETP.GT.U32.AND P0, PT, R20, 0x1, PT ;  /* 0x000000011400780c */ /* 0x000fda0003f04070 */
[----:B------:R-:W-:Y:S05]  /*78f0*/  @P0 BRA `(.L_x_74) ;  /* 0x0000000000780947 */ /* 0x000fea0003800000 */
[----:B------:R-:W-:Y:S01]  /*7900*/  LOP3.LUT R0, R3, 0x7fffff, RZ, 0xc0, !PT ;  /* 0x007fffff03007812 */ /* 0x000fe200078ec0ff */
[----:B------:R-:W-:-:S03]  /*7910*/  IMAD.MOV.U32 R11, RZ, RZ, 0x3 ;  /* 0x00000003ff0b7424 */ /* 0x000fc600078e00ff */
[----:B------:R-:W-:Y:S02]  /*7920*/  LOP3.LUT R0, R0, 0x3f800000, RZ, 0xfc, !PT ;  /* 0x3f80000000007812 */ /* 0x000fe400078efcff */
[----:B------:R-:W-:Y:S02]  /*7930*/  SHF.L.U32 R11, R11, R20, RZ ;  /* 0x000000140b0b7219 */ /* 0x000fe400000006ff */
[----:B------:R-:W1:Y:S02]  /*7940*/  MUFU.RCP R5, R0 ;  /* 0x0000000000057308 */ /* 0x000e640000001000 */
[----:B-1----:R-:W-:-:S04]  /*7950*/  FFMA R4, R0, R5, -1 ;  /* 0xbf80000000047423 */ /* 0x002fc80000000005 */
[----:B------:R-:W-:-:S04]  /*7960*/  FADD.FTZ R4, -R4, -RZ ;  /* 0x800000ff04047221 */ /* 0x000fc80000010100 */
[CCC-:B------:R-:W-:Y:S01]  /*7970*/  FFMA.RM R10, R5.reuse, R4.reuse, R5.reuse ;  /* 0x00000004050a7223 */ /* 0x1c0fe20000004005 */
[----:B------:R-:W-:-:S04]  /*7980*/  FFMA.RP R5, R5, R4, R5 ;  /* 0x0000000405057223 */ /* 0x000fc80000008005 */
[C---:B------:R-:W-:Y:S02]  /*7990*/  LOP3.LUT R4, R10.reuse, 0x7fffff, RZ, 0xc0, !PT ;  /* 0x007fffff0a047812 */ /* 0x040fe400078ec0ff */
[----:B------:R-:W-:Y:S02]  /*79a0*/  FSETP.NEU.FTZ.AND P0, PT, R10, R5, PT ;  /* 0x000000050a00720b */ /* 0x000fe40003f1d000 */
[----:B------:R-:W-:Y:S02]  /*79b0*/  LOP3.LUT R4, R4, 0x800000, RZ, 0xfc, !PT ;  /* 0x0080000004047812 */ /* 0x000fe400078efcff */
[----:B------:R-:W-:Y:S02]  /*79c0*/  SEL R5, RZ, 0xffffffff, !P0 ;  /* 0xffffffffff057807 */ /* 0x000fe40004000000 */
[----:B------:R-:W-:-:S03]  /*79d0*/  LOP3.LUT R11, R11, R4, RZ, 0xc0, !PT ;  /* 0x000000040b0b7212 */ /* 0x000fc600078ec0ff */
[----:B------:R-:W-:Y:S01]  /*79e0*/  IMAD.MOV R5, RZ, RZ, -R5 ;  /* 0x000000ffff057224 */ /* 0x000fe200078e0a05 */
[----:B------:R-:W-:-:S04]  /*79f0*/  SHF.R.U32.HI R11, RZ, R20, R11 ;  /* 0x00000014ff0b7219 */ /* 0x000fc8000001160b */
[--C-:B------:R-:W-:Y:S01]  /*7a00*/  LOP3.LUT P1, RZ, R5, R20, R4.reuse, 0xf8, !PT ;  /* 0x0000001405ff7212 */ /* 0x100fe2000782f804 */
[----:B------:R-:W-:Y:S01]  /*7a10*/  VIADD R5, R13, 0xffffff04 ;  /* 0xffffff040d057836 */ /* 0x000fe20000000000 */
[C---:B------:R-:W-:Y:S02]  /*7a20*/  LOP3.LUT P0, RZ, R11.reuse, 0x1, RZ, 0xc0, !PT ;  /* 0x000000010bff7812 */ /* 0x040fe4000780c0ff */
[----:B------:R-:W-:Y:S02]  /*7a30*/  LOP3.LUT P2, RZ, R11, 0x2, RZ, 0xc0, !PT ;  /* 0x000000020bff7812 */ /* 0x000fe4000784c0ff */
[----:B------:R-:W-:Y:S02]  /*7a40*/  SHF.R.U32.HI R4, RZ, R5, R4 ;  /* 0x00000005ff047219 */ /* 0x000fe40000011604 */
[----:B------:R-:W-:Y:S02]  /*7a50*/  PLOP3.LUT P0, PT, P0, P1, P2, 0xe0, 0x0 ;  /* 0x000000000000781c */ /* 0x000fe40000703c20 */
[----:B------:R-:W-:-:S02]  /*7a60*/  LOP3.LUT P1, RZ, R3, 0x7fffff, RZ, 0xc0, !PT ;  /* 0x007fffff03ff7812 */ /* 0x000fc4000782c0ff */
[----:B------:R-:W-:-:S04]  /*7a70*/  SEL R0, RZ, 0x1, !P0 ;  /* 0x00000001ff007807 */ /* 0x000fc80004000000 */
[----:B------:R-:W-:-:S04]  /*7a80*/  IADD3 R0, -R0, RZ, RZ ;  /* 0x000000ff00007210 */ /* 0x000fc80007ffe1ff */
[----:B------:R-:W-:-:S13]  /*7a90*/  ISETP.GE.AND P0, PT, R0, RZ, PT ;  /* 0x000000ff0000720c */ /* 0x000fda0003f06270 */
[----:B------:R-:W-:-:S04]  /*7aa0*/  @!P0 VIADD R4, R4, 0x1 ;  /* 0x0000000104048836 */ /* 0x000fc80000000000 */
[----:B------:R-:W-:-:S05]  /*7ab0*/  @!P1 IMAD.SHL.U32 R4, R4, 0x2, RZ ;  /* 0x0000000204049824 */ /* 0x000fca00078e00ff */
[----:B------:R-:W-:Y:S01]  /*7ac0*/  LOP3.LUT R4, R4, 0x80000000, R3, 0xf8, !PT ;  /* 0x8000000004047812 */ /* 0x000fe200078ef803 */
[----:B------:R-:W-:Y:S06]  /*7ad0*/  BRA `(.L_x_73) ;  /* 0x0000000000047947 */ /* 0x000fec0003800000 */
.L_x_74:
[----:B------:R1:W2:Y:S02]  /*7ae0*/  MUFU.RCP R4, R3 ;  /* 0x0000000300047308 */ /* 0x0002a40000001000 */
.L_x_73:
[----:B------:R-:W-:Y:S05]  /*7af0*/  BSYNC B2 ;  /* 0x0000000000027941 */ /* 0x000fea0003800000 */
.L_x_71:
[----:B--2---:R-:W-:Y:S02]  /*7b00*/  IMAD.MOV.U32 R0, RZ, RZ, R4 ;  /* 0x000000ffff007224 */ /* 0x004fe400078e0004 */
[----:B------:R-:W-:Y:S02]  /*7b10*/  IMAD.MOV.U32 R4, RZ, RZ, R12 ;  /* 0x000000ffff047224 */ /* 0x000fe400078e000c */
[----:B------:R-:W-:-:S04]  /*7b20*/  IMAD.MOV.U32 R5, RZ, RZ, 0x0 ;  /* 0x00000000ff057424 */ /* 0x000fc800078e00ff */
[----:B-1----:R-:W-:Y:S05]  /*7b30*/  RET.REL.NODEC R4 `(_ZN7cutlass13device_kernelINS_4fmha6kernel13FmhaKernelTmaINS1_10collective15FmhaMainloopTmaINS_6half_tEfN4cute5tupleIJNS7_1CILi64EEESA_NS9_ILi32EEEEEENS4_12CausalFusionEJEEENS4_15FmhaFwdEpilogueIS6_fNS8_IJSA_SB_SA_EEEEEJEEEEEvNT_6ParamsE) ;  /* 0xffffff8404307950 */ /* 0x002fea0003c3ffff */
.L_x_75:
[----:B------:R-:W-:-:S00]  /*7b40*/  BRA `(.L_x_75) ;  /* 0xfffffffc00fc7947 */ /* 0x000fc0000383ffff */
[----:B------:R-:W-:-:S00]  /*7b50*/  NOP ;  /* 0x0000000000007918 */ /* 0x000fc00000000000 */
        /* <DEDUP_REMOVED lines=10> */
.L_x_76:


//--------------------- .nv.global.init           --------------------------
	.section	.nv.global.init,"aw",@progbits
.nv.global.init:
	.type		$str$23,@object
	.size		$str$23,($str$24 - $str$23)
$str$23:
        /*0000*/ 	.byte	0x28, 0x61, 0x64, 0x64, 0x72, 0x65, 0x73, 0x73, 0x20, 0x26, 0x20, 0x6d, 0x61, 0x73, 0x6b, 0x29
        /*0010*/ 	.byte	0x20, 0x3d, 0x3d, 0x20, 0x30, 0x00
	.type		$str$24,@object
	.size		$str$24,(__unnamed_1 - $str$24)
$str$24:
        /*0016*/ 	.byte	0x2f, 0x74, 0x6d, 0x70, 0x2f, 0x63, 0x75, 0x74, 0x6c, 0x61, 0x73, 0x73, 0x5f, 0x73, 0x77, 0x65
        /*0026*/ 	.byte	0x65, 0x70, 0x5f, 0x73, 0x72, 0x63, 0x2f, 0x69, 0x6e, 0x63, 0x6c, 0x75, 0x64, 0x65, 0x2f, 0x63
        /*0036*/ 	.byte	0x75, 0x74, 0x65, 0x2f, 0x70, 0x6f, 0x69, 0x6e, 0x74, 0x65, 0x72, 0x5f, 0x66, 0x6c, 0x61, 0x67
        /*0046*/ 	.byte	0x67, 0x65, 0x64, 0x2e, 0x68, 0x70, 0x70, 0x00
	.type		__unnamed_1,@object
	.size		__unnamed_1,(.L_0 - __unnamed_1)
__unnamed_1:
        /*004e*/ 	.byte	0x61, 0x75, 0x74, 0x6f, 0x20, 0x63, 0x75, 0x74, 0x65, 0x3a, 0x3a, 0x61, 0x73, 0x5f, 0x70, 0x6f
        /* <DEDUP_REMOVED lines=27> */
        /*020e*/ 	.byte	0x3e, 0x3e, 0x5d, 0x00
.L_0:


//--------------------- .nv.shared._ZN7cutlass13device_kernelINS_4fmha6kernel13FmhaKernelTmaINS1_10collective15FmhaMainloopTmaINS_6half_tEfN4cute5tupleIJNS7_1CILi64EEESA_NS9_ILi32EEEEEENS4_12CausalFusionEJEEENS4_15FmhaFwdEpilogueIS6_fNS8_IJSA_SB_SA_EEEEEJEEEEEvNT_6ParamsE --------------------------
	.section	.nv.shared._ZN7cutlass13device_kernelINS_4fmha6kernel13FmhaKernelTmaINS1_10collective15FmhaMainloopTmaINS_6half_tEfN4cute5tupleIJNS7_1CILi64EEESA_NS9_ILi32EEEEEENS4_12CausalFusionEJEEENS4_15FmhaFwdEpilogueIS6_fNS8_IJSA_SB_SA_EEEEEJEEEEEvNT_6ParamsE,"aw",@nobits
	.sectionflags	@""
	.align	16
	.zero		1024


//--------------------- .nv.shared.reserved.0     --------------------------
	.section	.nv.shared.reserved.0,"aw",@nobits
	.weak		__nv_reservedSMEM_offset_0_alias
	.size		__nv_reservedSMEM_offset_0_alias, 0, 0
	.other		__nv_reservedSMEM_offset_0_alias,@"STO_CUDA_RESERVED_SHARED STV_DEFAULT"
__nv_reservedSMEM_offset_0_alias:
	.zero		0


//--------------------- .nv.global                --------------------------
	.section	.nv.global,"aw",@nobits
.nv.global:
	.type		_ZN39_INTERNAL_d1161874_4_k_cu_3969697b_29464cute1_E,@object
	.size		_ZN39_INTERNAL_d1161874_4_k_cu_3969697b_29464cute1_E,(_ZN39_INTERNAL_d1161874_4_k_cu_3969697b_29464cuda3std3__45__cpo6cbeginE - _ZN39_INTERNAL_d1161874_4_k_cu_3969697b_29464cute1_E)
_ZN39_INTERNAL_d1161874_4_k_cu_3969697b_29464cute1_E:
	.zero		1
	.type		_ZN39_INTERNAL_d1161874_4_k_cu_3969697b_29464cuda3std3__45__cpo6cbeginE,@object
	.size		_ZN39_INTERNAL_d1161874_4_k_cu_3969697b_29464cuda3std3__45__cpo6cbeginE,(_ZN39_INTERNAL_d1161874_4_k_cu_3969697b_29464cuda3std3__48in_placeE - _ZN39_INTERNAL_d1161874_4_k_cu_3969697b_29464cuda3std3__45__cpo6cbeginE)
_ZN39_INTERNAL_d1161874_4_k_cu_3969697b_29464cuda3std3__45__cpo6cbeginE:
	.zero		1
	.type		_ZN39_INTERNAL_d1161874_4_k_cu_3969697b_29464cuda3std3__48in_placeE,@object
	.size		_ZN39_INTERNAL_d1161874_4_k_cu_3969697b_29464cuda3std3__48in_placeE,(_ZN39_INTERNAL_d1161874_4_k_cu_3969697b_29464cuda3std6ranges3__45__cpo9iter_moveE - _ZN39_INTERNAL_d1161874_4_k_cu_3969697b_29464cuda3std3__48in_placeE)
_ZN39_INTERNAL_d1161874_4_k_cu_3969697b_29464cuda3std3__48in_placeE:
	.zero		1
	.type		_ZN39_INTERNAL_d1161874_4_k_cu_3969697b_29464cuda3std6ranges3__45__cpo9iter_moveE,@object
	.size		_ZN39_INTERNAL_d1161874_4_k_cu_3969697b_29464cuda3std6ranges3__45__cpo9iter_moveE,(_ZN39_INTERNAL_d1161874_4_k_cu_3969697b_29464cuda3std3__45__cpo5beginE - _ZN39_INTERNAL_d1161874_4_k_cu_3969697b_29464cuda3std6ranges3__45__cpo9iter_moveE)
_ZN39_INTERNAL_d1161874_4_k_cu_3969697b_29464cuda3std6ranges3__45__cpo9iter_moveE:
	.zero		1
	.type		_ZN39_INTERNAL_d1161874_4_k_cu_3969697b_29464cuda3std3__45__cpo5beginE,@object
	.size		_ZN39_INTERNAL_d1161874_4_k_cu_3969697b_29464cuda3std3__45__cpo5beginE,(_ZN39_INTERNAL_d1161874_4_k_cu_3969697b_29464cuda3std3__441_GLOBAL__N__d1161874_4_k_cu_3969697b_29466ignoreE - _ZN39_INTERNAL_d1161874_4_k_cu_3969697b_29464cuda3std3__45__cpo5beginE)
_ZN39_INTERNAL_d1161874_4_k_cu_3969697b_29464cuda3std3__45__cpo5beginE:
	.zero		1
	.type		_ZN39_INTERNAL_d1161874_4_k_cu_3969697b_29464cuda3std3__441_GLOBAL__N__d1161874_4_k_cu_3969697b_29466ignoreE,@object
	.size		_ZN39_INTERNAL_d1161874_4_k_cu_3969697b_29464cuda3std3__441_GLOBAL__N__d1161874_4_k_cu_3969697b_29466ignoreE,(_ZN39_INTERNAL_d1161874_4_k_cu_3969697b_29464cute7productE - _ZN39_INTERNAL_d1161874_4_k_cu_3969697b_29464cuda3std3__441_GLOBAL__N__d1161874_4_k_cu_3969697b_29466ignoreE)
_ZN39_INTERNAL_d1161874_4_k_cu_3969697b_29464cuda3std3__441_GLOBAL__N__d1161874_4_k_cu_3969697b_29466ignoreE:
	.zero		1
	.type		_ZN39_INTERNAL_d1161874_4_k_cu_3969697b_29464cute7productE,@object
	.size		_ZN39_INTERNAL_d1161874_4_k_cu_3969697b_29464cute7productE,(_ZN39_INTERNAL_d1161874_4_k_cu_3969697b_29464cuda3std3__45__cpo3endE - _ZN39_INTERNAL_d1161874_4_k_cu_3969697b_29464cute7productE)
_ZN39_INTERNAL_d1161874_4_k_cu_3969697b_29464cute7productE:
	.zero		1
	.type		_ZN39_INTERNAL_d1161874_4_k_cu_3969697b_29464cuda3std3__45__cpo3endE,@object
	.size		_ZN39_INTERNAL_d1161874_4_k_cu_3969697b_29464cuda3std3__45__cpo3endE,(_ZN39_INTERNAL_d1161874_4_k_cu_3969697b_29464cuda3std3__419piecewise_constructE - _ZN39_INTERNAL_d1161874_4_k_cu_3969697b_29464cuda3std3__45__cpo3endE)
_ZN39_INTERNAL_d1161874_4_k_cu_3969697b_29464cuda3std3__45__cpo3endE:
	.zero		1
	.type		_ZN39_INTERNAL_d1161874_4_k_cu_3969697b_29464cuda3std3__419piecewise_constructE,@object
	.size		_ZN39_INTERNAL_d1161874_4_k_cu_3969697b_29464cuda3std3__419piecewise_constructE,(_ZN39_INTERNAL_d1161874_4_k_cu_3969697b_29464cuda3std3__45__cpo4cendE - _ZN39_INTERNAL_d1161874_4_k_cu_3969697b_29464cuda3std3__419piecewise_constructE)
_ZN39_INTERNAL_d1161874_4_k_cu_3969697b_29464cuda3std3__419piecewise_constructE:
	.zero		1
	.type		_ZN39_INTERNAL_d1161874_4_k_cu_3969697b_29464cuda3std3__45__cpo4cendE,@object
	.size		_ZN39_INTERNAL_d1161874_4_k_cu_3969697b_29464cuda3std3__45__cpo4cendE,(_ZN39_INTERNAL_d1161874_4_k_cu_3969697b_29464cuda3std6ranges3__45__cpo4swapE - _ZN39_INTERNAL_d1161874_4_k_cu_3969697b_29464cuda3std3__45__cpo4cendE)
_ZN39_INTERNAL_d1161874_4_k_cu_3969697b_29464cuda3std3__45__cpo4cendE:
	.zero		1
	.type		_ZN39_INTERNAL_d1161874_4_k_cu_3969697b_29464cuda3std6ranges3__45__cpo4swapE,@object
	.size		_ZN39_INTERNAL_d1161874_4_k_cu_3969697b_29464cuda3std6ranges3__45__cpo4swapE,(.L_8 - _ZN39_INTERNAL_d1161874_4_k_cu_3969697b_29464cuda3std6ranges3__45__cpo4swapE)
_ZN39_INTERNAL_d1161874_4_k_cu_3969697b_29464cuda3std6ranges3__45__cpo4swapE:
	.zero		1
.L_8:


//--------------------- .nv.constant0._ZN7cutlass13device_kernelINS_4fmha6kernel13FmhaKernelTmaINS1_10collective15FmhaMainloopTmaINS_6half_tEfN4cute5tupleIJNS7_1CILi64EEESA_NS9_ILi32EEEEEENS4_12CausalFusionEJEEENS4_15FmhaFwdEpilogueIS6_fNS8_IJSA_SB_SA_EEEEEJEEEEEvNT_6ParamsE --------------------------
	.section	.nv.constant0._ZN7cutlass13device_kernelINS_4fmha6kernel13FmhaKernelTmaINS1_10collective15FmhaMainloopTmaINS_6half_tEfN4cute5tupleIJNS7_1CILi64EEESA_NS9_ILi32EEEEEENS4_12CausalFusionEJEEENS4_15FmhaFwdEpilogueIS6_fNS8_IJSA_SB_SA_EEEEEJEEEEEvNT_6ParamsE,"a",@progbits
	.sectionflags	@""
	.align	4
.nv.constant0._ZN7cutlass13device_kernelINS_4fmha6kernel13FmhaKernelTmaINS1_10collective15FmhaMainloopTmaINS_6half_tEfN4cute5tupleIJNS7_1CILi64EEESA_NS9_ILi32EEEEEENS4_12CausalFusionEJEEENS4_15FmhaFwdEpilogueIS6_fNS8_IJSA_SB_SA_EEEEEJEEEEEvNT_6ParamsE:
	.zero		2688


//--------------------- SYMBOLS --------------------------

	.type		.nv.reservedSmem.offset0,@object
	.size		.nv.reservedSmem.offset0,0x4
	.type		__assertfail,@function
